// auto-generated by cutlass_sweep.gemm — config: {"arch": "sm_100", "cluster_m": 2, "cluster_n": 2, "dtype": "e5m2", "stages": 3, "tile_k": 128, "tile_m": 64, "tile_n": 256}
#include "cutlass/cutlass.h"
#include "cutlass/gemm/collective/collective_builder.hpp"
#include "cutlass/gemm/device/gemm_universal_adapter.h"
#include "cutlass/gemm/kernel/gemm_universal.hpp"
#include "cutlass/epilogue/collective/collective_builder.hpp"

using ElemA = cutlass::float_e5m2_t;
using ElemB = cutlass::float_e5m2_t;
using ElemCD = cutlass::float_e5m2_t;
using Acc  = float;
using TileShape    = cute::Shape<cute::_64, cute::_256, cute::_128>;
using ClusterShape = cute::Shape<cute::_2, cute::_2, cute::_1>;

using CollectiveEpilogue = typename cutlass::epilogue::collective::CollectiveBuilder<
    cutlass::arch::Sm100, cutlass::arch::OpClassTensorOp,
    TileShape, ClusterShape,
    cutlass::epilogue::collective::EpilogueTileAuto,
    Acc, Acc,
    ElemCD, cutlass::layout::RowMajor, 128 / cutlass::sizeof_bits<ElemCD>::value,
    ElemCD, cutlass::layout::RowMajor, 128 / cutlass::sizeof_bits<ElemCD>::value,
    cutlass::epilogue::collective::EpilogueScheduleAuto
  >::CollectiveOp;

using CollectiveMainloop = typename cutlass::gemm::collective::CollectiveBuilder<
    cutlass::arch::Sm100, cutlass::arch::OpClassTensorOp,
    ElemA, cutlass::layout::RowMajor, 128 / cutlass::sizeof_bits<ElemA>::value,
    ElemB, cutlass::layout::ColumnMajor, 128 / cutlass::sizeof_bits<ElemB>::value,
    Acc,
    TileShape, ClusterShape,
    cutlass::gemm::collective::StageCount<3>,
    cutlass::gemm::collective::KernelScheduleAuto
  >::CollectiveOp;

using GemmKernel = cutlass::gemm::kernel::GemmUniversal<
    cute::Shape<int,int,int,int>,
    CollectiveMainloop,
    CollectiveEpilogue
>;
using Gemm = cutlass::gemm::device::GemmUniversalAdapter<GemmKernel>;

// Force the device kernel symbol into the cubin without needing a host main.
auto* _anchor = &cutlass::device_kernel<GemmKernel>;


// ===== COMPILED SASS (sm_100a) =====

	.target	sm_100a

	.elftype	@"ET_EXEC"


//--------------------- .note.nv.tkinfo           --------------------------
	.section	.note.nv.tkinfo,"",@"SHT_NOTE"
	.sectionflags	@"SHF_NOTE_NV_TKINFO"
	.tkinfo
        /*0018*/ 	.word	0x00000002
        /*0030*/ 	.string	""
        /*0030*/ 	.string	"ptxas"
        /*0030*/ 	.string	"Cuda compilation tools, release 13.0, V13.0.88"
        /*0030*/ 	.string	"Build cuda_13.0.r13.0/compiler.36424714_0"
        /*0030*/ 	.string	"-arch sm_100a -m 64 "



//--------------------- .note.nv.cuinfo           --------------------------
	.section	.note.nv.cuinfo,"",@"SHT_NOTE"
	.sectionflags	@"SHF_NOTE_NV_CUINFO"
        /*0018*/ 	.short	0x0002
        /*001a*/ 	.short	0x0064
        /*001c*/ 	.short	0x0082
	.zero		2


//--------------------- .nv.info                  --------------------------
	.section	.nv.info,"",@"SHT_CUDA_INFO"
	.align	4


	//----- nvinfo : EIATTR_REGCOUNT
	.align		4
        /*0000*/ 	.byte	0x04, 0x2f
        /*0002*/ 	.short	(.L_20 - .L_19)
	.align		4
.L_19:
        /*0004*/ 	.word	index@(_ZN7cutlass13device_kernelINS_4gemm6kernel13GemmUniversalIN4cute5tupleIJiiiiEEENS1_10collective13CollectiveMmaINS1_35MainloopSm100TmaUmmaWarpSpecializedILi3ELi2ELi4ENS5_IJNS4_1CILi2EEESB_NSA_ILi1EEEEEEEENS5_IJNSA_ILi64EEENSA_ILi256EEENSA_ILi128EEEEEENS_12float_e5m2_tENS5_IJlSC_lEEESJ_SK_NS4_8TiledMMAINS4_8MMA_AtomIJNS4_10MMA_TraitsINS4_19SM100_MMA_F8F6F4_SSEJSJ_SJ_fSF_SG_NS4_17integral_constantINS4_4UMMA5MajorELSR_0EEESS_NSP_INSQ_7ScaleInELST_0EEESU_EEEEEENS4_6LayoutINS5_IJSC_SC_SC_EEENS5_IJNSA_ILi0EEESZ_SZ_EEEEENS5_IJNS4_10UnderscoreES12_S12_EEEEENS4_23SM90_TMA_LOAD_MULTICASTENS4_14ComposedLayoutINS4_7SwizzleILi3ELi4ELi3EEENS4_18smem_ptr_flag_bitsILi8EEENSX_INS5_IJNSA_ILi8EEESH_EEENS5_IJSH_SC_EEEEEEEvNS4_8identityES15_S1F_vS1G_EENS_8epilogue10collective18CollectiveEpilogueINS1I_23Sm100TmaWarpSpecializedILi4ELi2ELi32ELb0ELb0EEEJSI_NS5_IJNSX_ISF_SC_EES1N_EEESJ_SK_SJ_SK_NS1I_6fusion15FusionCallbacksIS1M_NS1P_17LinearCombinationISJ_fSJ_fLNS_15FloatRoundStyleE2EEESI_S1O_JEEENS4_5SM1004TMEM4LOAD26SM100_TMEM_LOAD_16dp32b32xENS4_13SM90_TMA_LOADENS16_INS17_ILi2ELi4ELi3EEES1A_NSX_INS5_IJS1B_SF_EEENS5_IJSF_SC_EEEEEEENS4_39AutoVectorizingCopyWithAssumedAlignmentILi128EEENS4_14SM90_TMA_STOREES24_S26_S26_EEEvvEEEEvNT_6ParamsE)
        /*0008*/ 	.word	0x00000075


	//----- nvinfo : EIATTR_FRAME_SIZE
	.align		4
.L_20:
        /*000c*/ 	.byte	0x04, 0x11
        /*000e*/ 	.short	(.L_22 - .L_21)
	.align		4
.L_21:
        /*0010*/ 	.word	index@($__internal_2_$__cuda_sm10x_tcgen05_guardrail_trap_unallocated_columns_being_dealloced)
        /*0014*/ 	.word	0x00000000


	//----- nvinfo : EIATTR_FRAME_SIZE
	.align		4
.L_22:
        /*0018*/ 	.byte	0x04, 0x11
        /*001a*/ 	.short	(.L_24 - .L_23)
	.align		4
.L_23:
        /*001c*/ 	.word	index@($__internal_1_$__cuda_sm10x_tcgen05_guardrail_trap_phase_invalid_during_alloc)
        /*0020*/ 	.word	0x00000000


	//----- nvinfo : EIATTR_FRAME_SIZE
	.align		4
.L_24:
        /*0024*/ 	.byte	0x04, 0x11
        /*0026*/ 	.short	(.L_26 - .L_25)
	.align		4
.L_25:
        /*0028*/ 	.word	index@($__internal_0_$__cuda_sm10x_tcgen05_guardrail_trap_col_being_dealloced_not_returned_by_alloc)
        /*002c*/ 	.word	0x00000000


	//----- nvinfo : EIATTR_FRAME_SIZE
	.align		4
.L_26:
        /*0030*/ 	.byte	0x04, 0x11
        /*0032*/ 	.short	(.L_28 - .L_27)
	.align		4
.L_27:
        /*0034*/ 	.word	index@(_ZN7cutlass13device_kernelINS_4gemm6kernel13GemmUniversalIN4cute5tupleIJiiiiEEENS1_10collective13CollectiveMmaINS1_35MainloopSm100TmaUmmaWarpSpecializedILi3ELi2ELi4ENS5_IJNS4_1CILi2EEESB_NSA_ILi1EEEEEEEENS5_IJNSA_ILi64EEENSA_ILi256EEENSA_ILi128EEEEEENS_12float_e5m2_tENS5_IJlSC_lEEESJ_SK_NS4_8TiledMMAINS4_8MMA_AtomIJNS4_10MMA_TraitsINS4_19SM100_MMA_F8F6F4_SSEJSJ_SJ_fSF_SG_NS4_17integral_constantINS4_4UMMA5MajorELSR_0EEESS_NSP_INSQ_7ScaleInELST_0EEESU_EEEEEENS4_6LayoutINS5_IJSC_SC_SC_EEENS5_IJNSA_ILi0EEESZ_SZ_EEEEENS5_IJNS4_10UnderscoreES12_S12_EEEEENS4_23SM90_TMA_LOAD_MULTICASTENS4_14ComposedLayoutINS4_7SwizzleILi3ELi4ELi3EEENS4_18smem_ptr_flag_bitsILi8EEENSX_INS5_IJNSA_ILi8EEESH_EEENS5_IJSH_SC_EEEEEEEvNS4_8identityES15_S1F_vS1G_EENS_8epilogue10collective18CollectiveEpilogueINS1I_23Sm100TmaWarpSpecializedILi4ELi2ELi32ELb0ELb0EEEJSI_NS5_IJNSX_ISF_SC_EES1N_EEESJ_SK_SJ_SK_NS1I_6fusion15FusionCallbacksIS1M_NS1P_17LinearCombinationISJ_fSJ_fLNS_15FloatRoundStyleE2EEESI_S1O_JEEENS4_5SM1004TMEM4LOAD26SM100_TMEM_LOAD_16dp32b32xENS4_13SM90_TMA_LOADENS16_INS17_ILi2ELi4ELi3EEES1A_NSX_INS5_IJS1B_SF_EEENS5_IJSF_SC_EEEEEEENS4_39AutoVectorizingCopyWithAssumedAlignmentILi128EEENS4_14SM90_TMA_STOREES24_S26_S26_EEEvvEEEEvNT_6ParamsE)
        /*0038*/ 	.word	0x00000000


	//----- nvinfo : EIATTR_MIN_STACK_SIZE
	.align		4
.L_28:
        /*003c*/ 	.byte	0x04, 0x12
        /*003e*/ 	.short	(.L_30 - .L_29)
	.align		4
.L_29:
        /*0040*/ 	.word	index@(_ZN7cutlass13device_kernelINS_4gemm6kernel13GemmUniversalIN4cute5tupleIJiiiiEEENS1_10collective13CollectiveMmaINS1_35MainloopSm100TmaUmmaWarpSpecializedILi3ELi2ELi4ENS5_IJNS4_1CILi2EEESB_NSA_ILi1EEEEEEEENS5_IJNSA_ILi64EEENSA_ILi256EEENSA_ILi128EEEEEENS_12float_e5m2_tENS5_IJlSC_lEEESJ_SK_NS4_8TiledMMAINS4_8MMA_AtomIJNS4_10MMA_TraitsINS4_19SM100_MMA_F8F6F4_SSEJSJ_SJ_fSF_SG_NS4_17integral_constantINS4_4UMMA5MajorELSR_0EEESS_NSP_INSQ_7ScaleInELST_0EEESU_EEEEEENS4_6LayoutINS5_IJSC_SC_SC_EEENS5_IJNSA_ILi0EEESZ_SZ_EEEEENS5_IJNS4_10UnderscoreES12_S12_EEEEENS4_23SM90_TMA_LOAD_MULTICASTENS4_14ComposedLayoutINS4_7SwizzleILi3ELi4ELi3EEENS4_18smem_ptr_flag_bitsILi8EEENSX_INS5_IJNSA_ILi8EEESH_EEENS5_IJSH_SC_EEEEEEEvNS4_8identityES15_S1F_vS1G_EENS_8epilogue10collective18CollectiveEpilogueINS1I_23Sm100TmaWarpSpecializedILi4ELi2ELi32ELb0ELb0EEEJSI_NS5_IJNSX_ISF_SC_EES1N_EEESJ_SK_SJ_SK_NS1I_6fusion15FusionCallbacksIS1M_NS1P_17LinearCombinationISJ_fSJ_fLNS_15FloatRoundStyleE2EEESI_S1O_JEEENS4_5SM1004TMEM4LOAD26SM100_TMEM_LOAD_16dp32b32xENS4_13SM90_TMA_LOADENS16_INS17_ILi2ELi4ELi3EEES1A_NSX_INS5_IJS1B_SF_EEENS5_IJSF_SC_EEEEEEENS4_39AutoVectorizingCopyWithAssumedAlignmentILi128EEENS4_14SM90_TMA_STOREES24_S26_S26_EEEvvEEEEvNT_6ParamsE)
        /*0044*/ 	.word	0x00000000
.L_30:


//--------------------- .nv.compat                --------------------------
	.section	.nv.compat,"",@"SHT_CUDA_COMPAT_INFO"
	.align	4
        /*0000*/ 	.byte	0x02, 0x09, 0x01, 0x00, 0x02, 0x02, 0x02, 0x00, 0x02, 0x05, 0x05, 0x00, 0x03, 0x07, 0x01, 0x01
        /*0010*/ 	.byte	0x02, 0x03, 0x01, 0x00, 0x02, 0x06, 0x01, 0x00, 0x04, 0x0b, 0x08, 0x00, 0x09, 0x00, 0x00, 0x00
        /*0020*/ 	.byte	0x00, 0x00, 0x00, 0x00


//--------------------- .nv.info._ZN7cutlass13device_kernelINS_4gemm6kernel13GemmUniversalIN4cute5tupleIJiiiiEEENS1_10collective13CollectiveMmaINS1_35MainloopSm100TmaUmmaWarpSpecializedILi3ELi2ELi4ENS5_IJNS4_1CILi2EEESB_NSA_ILi1EEEEEEEENS5_IJNSA_ILi64EEENSA_ILi256EEENSA_ILi128EEEEEENS_12float_e5m2_tENS5_IJlSC_lEEESJ_SK_NS4_8TiledMMAINS4_8MMA_AtomIJNS4_10MMA_TraitsINS4_19SM100_MMA_F8F6F4_SSEJSJ_SJ_fSF_SG_NS4_17integral_constantINS4_4UMMA5MajorELSR_0EEESS_NSP_INSQ_7ScaleInELST_0EEESU_EEEEEENS4_6LayoutINS5_IJSC_SC_SC_EEENS5_IJNSA_ILi0EEESZ_SZ_EEEEENS5_IJNS4_10UnderscoreES12_S12_EEEEENS4_23SM90_TMA_LOAD_MULTICASTENS4_14ComposedLayoutINS4_7SwizzleILi3ELi4ELi3EEENS4_18smem_ptr_flag_bitsILi8EEENSX_INS5_IJNSA_ILi8EEESH_EEENS5_IJSH_SC_EEEEEEEvNS4_8identityES15_S1F_vS1G_EENS_8epilogue10collective18CollectiveEpilogueINS1I_23Sm100TmaWarpSpecializedILi4ELi2ELi32ELb0ELb0EEEJSI_NS5_IJNSX_ISF_SC_EES1N_EEESJ_SK_SJ_SK_NS1I_6fusion15FusionCallbacksIS1M_NS1P_17LinearCombinationISJ_fSJ_fLNS_15FloatRoundStyleE2EEESI_S1O_JEEENS4_5SM1004TMEM4LOAD26SM100_TMEM_LOAD_16dp32b32xENS4_13SM90_TMA_LOADENS16_INS17_ILi2ELi4ELi3EEES1A_NSX_INS5_IJS1B_SF_EEENS5_IJSF_SC_EEEEEEENS4_39AutoVectorizingCopyWithAssumedAlignmentILi128EEENS4_14SM90_TMA_STOREES24_S26_S26_EEEvvEEEEvNT_6ParamsE --------------------------
	.section	.nv.info._ZN7cutlass13device_kernelINS_4gemm6kernel13GemmUniversalIN4cute5tupleIJiiiiEEENS1_10collective13CollectiveMmaINS1_35MainloopSm100TmaUmmaWarpSpecializedILi3ELi2ELi4ENS5_IJNS4_1CILi2EEESB_NSA_ILi1EEEEEEEENS5_IJNSA_ILi64EEENSA_ILi256EEENSA_ILi128EEEEEENS_12float_e5m2_tENS5_IJlSC_lEEESJ_SK_NS4_8TiledMMAINS4_8MMA_AtomIJNS4_10MMA_TraitsINS4_19SM100_MMA_F8F6F4_SSEJSJ_SJ_fSF_SG_NS4_17integral_constantINS4_4UMMA5MajorELSR_0EEESS_NSP_INSQ_7ScaleInELST_0EEESU_EEEEEENS4_6LayoutINS5_IJSC_SC_SC_EEENS5_IJNSA_ILi0EEESZ_SZ_EEEEENS5_IJNS4_10UnderscoreES12_S12_EEEEENS4_23SM90_TMA_LOAD_MULTICASTENS4_14ComposedLayoutINS4_7SwizzleILi3ELi4ELi3EEENS4_18smem_ptr_flag_bitsILi8EEENSX_INS5_IJNSA_ILi8EEESH_EEENS5_IJSH_SC_EEEEEEEvNS4_8identityES15_S1F_vS1G_EENS_8epilogue10collective18CollectiveEpilogueINS1I_23Sm100TmaWarpSpecializedILi4ELi2ELi32ELb0ELb0EEEJSI_NS5_IJNSX_ISF_SC_EES1N_EEESJ_SK_SJ_SK_NS1I_6fusion15FusionCallbacksIS1M_NS1P_17LinearCombinationISJ_fSJ_fLNS_15FloatRoundStyleE2EEESI_S1O_JEEENS4_5SM1004TMEM4LOAD26SM100_TMEM_LOAD_16dp32b32xENS4_13SM90_TMA_LOADENS16_INS17_ILi2ELi4ELi3EEES1A_NSX_INS5_IJS1B_SF_EEENS5_IJSF_SC_EEEEEEENS4_39AutoVectorizingCopyWithAssumedAlignmentILi128EEENS4_14SM90_TMA_STOREES24_S26_S26_EEEvvEEEEvNT_6ParamsE,"",@"SHT_CUDA_INFO"
	.sectionflags	@""
	.align	4


	//----- nvinfo : EIATTR_CUDA_API_VERSION
	.align		4
        /*0000*/ 	.byte	0x04, 0x37
        /*0002*/ 	.short	(.L_32 - .L_31)
.L_31:
        /*0004*/ 	.word	0x00000082


	//----- nvinfo : EIATTR_KPARAM_INFO
	.align		4
.L_32:
        /*0008*/ 	.byte	0x04, 0x17
        /*000a*/ 	.short	(.L_34 - .L_33)
.L_33:
        /*000c*/ 	.word	0x00000000
        /*0010*/ 	.short	0x0000
        /*0012*/ 	.short	0x0000
        /*0014*/ 	.byte	0x00, 0xf0, 0x01, 0x20


	//----- nvinfo : EIATTR_AT_ENTRY_FRAGMENTS
	.align		4
.L_34:
        /*0018*/ 	.byte	0x04, 0x4f
        /*001a*/ 	.short	(.L_36 - .L_35)


	//   ....[0]....
.L_35:
        /*001c*/ 	.word	0x00000006


	//----- nvinfo : EIATTR_RESERVED_SMEM_USED
	.align		4
.L_36:
        /*0020*/ 	.byte	0x01, 0x41
	.zero		2


	//----- nvinfo : EIATTR_SPARSE_MMA_MASK
	.align		4
        /*0024*/ 	.byte	0x03, 0x50
        /*0026*/ 	.short	0x0000


	//----- nvinfo : EIATTR_TCGEN05_1CTA_USED
	.align		4
        /*0028*/ 	.byte	0x01, 0x51
	.zero		2


	//----- nvinfo : EIATTR_MAXREG_COUNT
	.align		4
        /*002c*/ 	.byte	0x03, 0x1b
        /*002e*/ 	.short	0x00ff


	//----- nvinfo : EIATTR_NUM_BARRIERS
	.align		4
        /*0030*/ 	.byte	0x02, 0x4c
        /*0032*/ 	.byte	0x07
	.zero		1


	//----- nvinfo : EIATTR_EXTERNS
	.align		4
        /*0034*/ 	.byte	0x04, 0x0f
        /*0036*/ 	.short	(.L_38 - .L_37)


	//   ....[0]....
	.align		4
.L_37:
        /*0038*/ 	.word	index@(__assertfail)


	//----- nvinfo : EIATTR_MERCURY_ISA_VERSION
	.align		4
.L_38:
        /*003c*/ 	.byte	0x03, 0x5f
        /*003e*/ 	.short	0x0101


	//----- nvinfo : EIATTR_INT_WARP_WIDE_INSTR_OFFSETS
	.align		4
        /*0040*/ 	.byte	0x04, 0x31
        /*0042*/ 	.short	(.L_40 - .L_39)


	//   ....[0]....
.L_39:
        /*0044*/ 	.word	0x00003db0


	//   ....[1]....
        /*0048*/ 	.word	0x00003dd0


	//   ....[2]....
        /*004c*/ 	.word	0x00003e00


	//   ....[3]....
        /*0050*/ 	.word	0x00004980


	//   ....[4]....
        /*0054*/ 	.word	0x000049f0


	//   ....[5]....
        /*0058*/ 	.word	0x00004ac0


	//   ....[6]....
        /*005c*/ 	.word	0x00004b40


	//   ....[7]....
        /*0060*/ 	.word	0x00004c30


	//   ....[8]....
        /*0064*/ 	.word	0x00004cb0


	//   ....[9]....
        /*0068*/ 	.word	0x00004d90


	//   ....[10]....
        /*006c*/ 	.word	0x00004e40


	//----- nvinfo : EIATTR_COOP_GROUP_MASK_REGIDS
	.align		4
.L_40:
        /*0070*/ 	.byte	0x04, 0x29
        /*0072*/ 	.short	(.L_42 - .L_41)


	//   ....[0]....
.L_41:
        /*0074*/ 	.word	0xffffffff


	//   ....[1]....
        /*0078*/ 	.word	0xffffffff


	//   ....[2]....
        /*007c*/ 	.word	0xffffffff


	//   ....[3]....
        /*0080*/ 	.word	0xffffffff


	//   ....[4]....
        /*0084*/ 	.word	0xffffffff


	//   ....[5]....
        /*0088*/ 	.word	0xffffffff


	//   ....[6]....
        /*008c*/ 	.word	0xffffffff


	//   ....[7]....
        /*0090*/ 	.word	0xffffffff


	//   ....[8]....
        /*0094*/ 	.word	0xffffffff


	//   ....[9]....
        /*0098*/ 	.word	0xffffffff


	//   ....[10]....
        /*009c*/ 	.word	0xffffffff


	//   ....[11]....
        /*00a0*/ 	.word	0xffffffff


	//   ....[12]....
        /*00a4*/ 	.word	0xffffffff


	//   ....[13]....
        /*00a8*/ 	.word	0xffffffff


	//----- nvinfo : EIATTR_COOP_GROUP_INSTR_OFFSETS
	.align		4
.L_42:
        /*00ac*/ 	.byte	0x04, 0x28
        /*00ae*/ 	.short	(.L_44 - .L_43)


	//   ....[0]....
.L_43:
        /*00b0*/ 	.word	0x00000080


	//   ....[1]....
        /*00b4*/ 	.word	0x000004f0


	//   ....[2]....
        /*00b8*/ 	.word	0x00000680


	//   ....[3]....
        /*00bc*/ 	.word	0x00000820


	//   ....[4]....
        /*00c0*/ 	.word	0x00000920


	//   ....[5]....
        /*00c4*/ 	.word	0x00000a90


	//   ....[6]....
        /*00c8*/ 	.word	0x00000c30


	//   ....[7]....
        /*00cc*/ 	.word	0x00000de0


	//   ....[8]....
        /*00d0*/ 	.word	0x00002150


	//   ....[9]....
        /*00d4*/ 	.word	0x00002fa0


	//   ....[10]....
        /*00d8*/ 	.word	0x000031b0


	//   ....[11]....
        /*00dc*/ 	.word	0x000031e0


	//   ....[12]....
        /*00e0*/ 	.word	0x00003c90


	//   ....[13]....
        /*00e4*/ 	.word	0x00003ec0


	//----- nvinfo : EIATTR_VRC_CTA_INIT_COUNT
	.align		4
.L_44:
        /*00e8*/ 	.byte	0x02, 0x4a
        /*00ea*/ 	.byte	0x80
	.zero		1


	//----- nvinfo : EIATTR_SYSCALL_OFFSETS
	.align		4
        /*00ec*/ 	.byte	0x04, 0x46
        /*00ee*/ 	.short	(.L_46 - .L_45)


	//   ....[0]....
.L_45:
        /*00f0*/ 	.word	0x00005ad0


	//   ....[1]....
        /*00f4*/ 	.word	0x00005c10


	//   ....[2]....
        /*00f8*/ 	.word	0x00006440


	//   ....[3]....
        /*00fc*/ 	.word	0x000071d0


	//   ....[4]....
        /*0100*/ 	.word	0x00007f20


	//   ....[5]....
        /*0104*/ 	.word	0x00008ca0


	//----- nvinfo : EIATTR_MBARRIER_INSTR_OFFSETS
	.align		4
.L_46:
        /*0108*/ 	.byte	0x04, 0x39
        /*010a*/ 	.short	(.L_48 - .L_47)


	//   ....[0]....
.L_47:
        /*010c*/ 	.word	0x00000610
        /*0110*/ 	.word	0x000000ff
        /*0114*/ 	.word	0x00000000
        /*0118*/ 	.short	0x0100
        /*011a*/ 	.byte	0x04
	.zero		1


	//   ....[1]....
        /*011c*/ 	.word	0x00000620
        /*0120*/ 	.word	0x000000ff
        /*0124*/ 	.word	0x00000018
        /*0128*/ 	.short	0x0100
        /*012a*/ 	.byte	0x04
	.zero		1


	//   ....[2]....
        /*012c*/ 	.word	0x00000630
        /*0130*/ 	.word	0x000000ff
        /*0134*/ 	.word	0x00000008
        /*0138*/ 	.short	0x0100
        /*013a*/ 	.byte	0x04
	.zero		1


	//   ....[3]....
        /*013c*/ 	.word	0x00000640
        /*0140*/ 	.word	0x000000ff
        /*0144*/ 	.word	0x00000020
        /*0148*/ 	.short	0x0100
        /*014a*/ 	.byte	0x04
	.zero		1


	//   ....[4]....
        /*014c*/ 	.word	0x00000650
        /*0150*/ 	.word	0x000000ff
        /*0154*/ 	.word	0x00000010
        /*0158*/ 	.short	0x0100
        /*015a*/ 	.byte	0x04
	.zero		1


	//   ....[5]....
        /*015c*/ 	.word	0x00000660
        /*0160*/ 	.word	0x000000ff
        /*0164*/ 	.word	0x00000028
        /*0168*/ 	.short	0x0100
        /*016a*/ 	.byte	0x04
	.zero		1


	//   ....[6]....
        /*016c*/ 	.word	0x00000790
        /*0170*/ 	.word	0x000000ff
        /*0174*/ 	.word	0x00000030
        /*0178*/ 	.short	0x0100
        /*017a*/ 	.byte	0x04
	.zero		1


	//   ....[7]....
        /*017c*/ 	.word	0x000007a0
        /*0180*/ 	.word	0x000000ff
        /*0184*/ 	.word	0x00000050
        /*0188*/ 	.short	0x0100
        /*018a*/ 	.byte	0x04
	.zero		1


	//   ....[8]....
        /*018c*/ 	.word	0x000007b0
        /*0190*/ 	.word	0x000000ff
        /*0194*/ 	.word	0x00000038
        /*0198*/ 	.short	0x0100
        /*019a*/ 	.byte	0x04
	.zero		1


	//   ....[9]....
        /*019c*/ 	.word	0x000007c0
        /*01a0*/ 	.word	0x000000ff
        /*01a4*/ 	.word	0x00000058
        /*01a8*/ 	.short	0x0100
        /*01aa*/ 	.byte	0x04
	.zero		1


	//   ....[10]....
        /*01ac*/ 	.word	0x000007d0
        /*01b0*/ 	.word	0x000000ff
        /*01b4*/ 	.word	0x00000040
        /*01b8*/ 	.short	0x0100
        /*01ba*/ 	.byte	0x04
	.zero		1


	//   ....[11]....
        /*01bc*/ 	.word	0x000007e0
        /*01c0*/ 	.word	0x000000ff
        /*01c4*/ 	.word	0x00000060
        /*01c8*/ 	.short	0x0100
        /*01ca*/ 	.byte	0x04
	.zero		1


	//   ....[12]....
        /*01cc*/ 	.word	0x000007f0
        /*01d0*/ 	.word	0x000000ff
        /*01d4*/ 	.word	0x00000048
        /*01d8*/ 	.short	0x0100
        /*01da*/ 	.byte	0x04
	.zero		1


	//   ....[13]....
        /*01dc*/ 	.word	0x00000800
        /*01e0*/ 	.word	0x000000ff
        /*01e4*/ 	.word	0x00000068
        /*01e8*/ 	.short	0x0100
        /*01ea*/ 	.byte	0x04
	.zero		1


	//   ....[14]....
        /*01ec*/ 	.word	0x000008f0
        /*01f0*/ 	.word	0x000000ff
        /*01f4*/ 	.word	0x00000070
        /*01f8*/ 	.short	0x0100
        /*01fa*/ 	.byte	0x06
	.zero		1


	//   ....[15]....
        /*01fc*/ 	.word	0x00000900
        /*0200*/ 	.word	0x000000ff
        /*0204*/ 	.word	0x00000078
        /*0208*/ 	.short	0x0100
        /*020a*/ 	.byte	0x06
	.zero		1


	//   ....[16]....
        /*020c*/ 	.word	0x00000a40
        /*0210*/ 	.word	0x000000ff
        /*0214*/ 	.word	0x00000080
        /*0218*/ 	.short	0x0100
        /*021a*/ 	.byte	0x06
	.zero		1


	//   ....[17]....
        /*021c*/ 	.word	0x00000a50
        /*0220*/ 	.word	0x000000ff
        /*0224*/ 	.word	0x00000090
        /*0228*/ 	.short	0x0100
        /*022a*/ 	.byte	0x06
	.zero		1


	//   ....[18]....
        /*022c*/ 	.word	0x00000a60
        /*0230*/ 	.word	0x000000ff
        /*0234*/ 	.word	0x00000088
        /*0238*/ 	.short	0x0100
        /*023a*/ 	.byte	0x06
	.zero		1


	//   ....[19]....
        /*023c*/ 	.word	0x00000a70
        /*0240*/ 	.word	0x000000ff
        /*0244*/ 	.word	0x00000098
        /*0248*/ 	.short	0x0100
        /*024a*/ 	.byte	0x06
	.zero		1


	//   ....[20]....
        /*024c*/ 	.word	0x00000ba0
        /*0250*/ 	.word	0x000000ff
        /*0254*/ 	.word	0x000000a0
        /*0258*/ 	.short	0x0100
        /*025a*/ 	.byte	0x04
	.zero		1


	//   ....[21]....
        /*025c*/ 	.word	0x00000bb0
        /*0260*/ 	.word	0x000000ff
        /*0264*/ 	.word	0x000000c0
        /*0268*/ 	.short	0x0100
        /*026a*/ 	.byte	0x04
	.zero		1


	//   ....[22]....
        /*026c*/ 	.word	0x00000bc0
        /*0270*/ 	.word	0x000000ff
        /*0274*/ 	.word	0x000000a8
        /*0278*/ 	.short	0x0100
        /*027a*/ 	.byte	0x04
	.zero		1


	//   ....[23]....
        /*027c*/ 	.word	0x00000bd0
        /*0280*/ 	.word	0x000000ff
        /*0284*/ 	.word	0x000000c8
        /*0288*/ 	.short	0x0100
        /*028a*/ 	.byte	0x04
	.zero		1


	//   ....[24]....
        /*028c*/ 	.word	0x00000be0
        /*0290*/ 	.word	0x000000ff
        /*0294*/ 	.word	0x000000b0
        /*0298*/ 	.short	0x0100
        /*029a*/ 	.byte	0x04
	.zero		1


	//   ....[25]....
        /*029c*/ 	.word	0x00000bf0
        /*02a0*/ 	.word	0x000000ff
        /*02a4*/ 	.word	0x000000d0
        /*02a8*/ 	.short	0x0100
        /*02aa*/ 	.byte	0x04
	.zero		1


	//   ....[26]....
        /*02ac*/ 	.word	0x00000c00
        /*02b0*/ 	.word	0x000000ff
        /*02b4*/ 	.word	0x000000b8
        /*02b8*/ 	.short	0x0100
        /*02ba*/ 	.byte	0x04
	.zero		1


	//   ....[27]....
        /*02bc*/ 	.word	0x00000c10
        /*02c0*/ 	.word	0x000000ff
        /*02c4*/ 	.word	0x000000d8
        /*02c8*/ 	.short	0x0100
        /*02ca*/ 	.byte	0x04
	.zero		1


	//   ....[28]....
        /*02cc*/ 	.word	0x00000d00
        /*02d0*/ 	.word	0x000000ff
        /*02d4*/ 	.word	0x000000e0
        /*02d8*/ 	.short	0x0100
        /*02da*/ 	.byte	0x04
	.zero		1


	//   ....[29]....
        /*02dc*/ 	.word	0x00000d10
        /*02e0*/ 	.word	0x000000ff
        /*02e4*/ 	.word	0x000000f0
        /*02e8*/ 	.short	0x0100
        /*02ea*/ 	.byte	0x04
	.zero		1


	//   ....[30]....
        /*02ec*/ 	.word	0x00000d20
        /*02f0*/ 	.word	0x000000ff
        /*02f4*/ 	.word	0x000000e8
        /*02f8*/ 	.short	0x0100
        /*02fa*/ 	.byte	0x04
	.zero		1


	//   ....[31]....
        /*02fc*/ 	.word	0x00000d30
        /*0300*/ 	.word	0x000000ff
        /*0304*/ 	.word	0x000000f8
        /*0308*/ 	.short	0x0100
        /*030a*/ 	.byte	0x04
	.zero		1


	//   ....[32]....
        /*030c*/ 	.word	0x000019e0
        /*0310*/ 	.word	0x00000000
        /*0314*/ 	.word	0x000000f0
        /*0318*/ 	.short	0x010a
        /*031a*/ 	.byte	0xff
	.zero		1


	//   ....[33]....
        /*031c*/ 	.word	0x00001a00
        /*0320*/ 	.word	0x00000000
        /*0324*/ 	.word	0x000000e0
        /*0328*/ 	.short	0x0101
        /*032a*/ 	.byte	0xff
	.zero		1


	//   ....[34]....
        /*032c*/ 	.word	0x00001ac0
        /*0330*/ 	.word	0x000000ff
        /*0334*/ 	.word	0x00000018
        /*0338*/ 	.short	0x010a
        /*033a*/ 	.byte	0x04
	.zero		1


	//   ....[35]....
        /*033c*/ 	.word	0x00001b50
        /*0340*/ 	.word	0x000000ff
        /*0344*/ 	.word	0x00000018
        /*0348*/ 	.short	0x010a
        /*034a*/ 	.byte	0x21
	.zero		1


	//   ....[36]....
        /*034c*/ 	.word	0x00001ce0
        /*0350*/ 	.word	0x000000ff
        /*0354*/ 	.word	0x00000018
        /*0358*/ 	.short	0x010a
        /*035a*/ 	.byte	0x05
	.zero		1


	//   ....[37]....
        /*035c*/ 	.word	0x00001e10
        /*0360*/ 	.word	0x000000ff
        /*0364*/ 	.word	0x00000078
        /*0368*/ 	.short	0x0101
        /*036a*/ 	.byte	0x15
	.zero		1


	//   ....[38]....
        /*036c*/ 	.word	0x00001e30
        /*0370*/ 	.word	0x000000ff
        /*0374*/ 	.word	0x00000018
        /*0378*/ 	.short	0x010a
        /*037a*/ 	.byte	0x04
	.zero		1


	//   ....[39]....
        /*037c*/ 	.word	0x00001eb0
        /*0380*/ 	.word	0x000000ff
        /*0384*/ 	.word	0x00000018
        /*0388*/ 	.short	0x010a
        /*038a*/ 	.byte	0x11
	.zero		1


	//   ....[40]....
        /*038c*/ 	.word	0x00002040
        /*0390*/ 	.word	0x000000ff
        /*0394*/ 	.word	0x00000018
        /*0398*/ 	.short	0x010a
        /*039a*/ 	.byte	0x05
	.zero		1


	//   ....[41]....
        /*039c*/ 	.word	0x00002180
        /*03a0*/ 	.word	0x00000003
        /*03a4*/ 	.word	0x00000080
        /*03a8*/ 	.short	0x010a
        /*03aa*/ 	.byte	0xff
	.zero		1


	//   ....[42]....
        /*03ac*/ 	.word	0x000022d0
        /*03b0*/ 	.word	0x00000000
        /*03b4*/ 	.word	0x00000000
        /*03b8*/ 	.short	0x0101
        /*03ba*/ 	.byte	0xff
	.zero		1


	//   ....[43]....
        /*03bc*/ 	.word	0x00002880
        /*03c0*/ 	.word	0x000000ff
        /*03c4*/ 	.word	0x00000000
        /*03c8*/ 	.short	0x010a
        /*03ca*/ 	.byte	0x04
	.zero		1


	//   ....[44]....
        /*03cc*/ 	.word	0x00002910
        /*03d0*/ 	.word	0x000000ff
        /*03d4*/ 	.word	0x00000000
        /*03d8*/ 	.short	0x010a
        /*03da*/ 	.byte	0x05
	.zero		1


	//   ....[45]....
        /*03dc*/ 	.word	0x000029b0
        /*03e0*/ 	.word	0x00000000
        /*03e4*/ 	.word	0x00000000
        /*03e8*/ 	.short	0x010a
        /*03ea*/ 	.byte	0xff
	.zero		1


	//   ....[46]....
        /*03ec*/ 	.word	0x00002af0
        /*03f0*/ 	.word	0x00000002
        /*03f4*/ 	.word	0x000000e0
        /*03f8*/ 	.short	0x010a
        /*03fa*/ 	.byte	0xff
	.zero		1


	//   ....[47]....
        /*03fc*/ 	.word	0x00002b50
        /*0400*/ 	.word	0x00000004
        /*0404*/ 	.word	0x00000000
        /*0408*/ 	.short	0x0101
        /*040a*/ 	.byte	0xff
	.zero		1


	//   ....[48]....
        /*040c*/ 	.word	0x00002b70
        /*0410*/ 	.word	0x000000ff
        /*0414*/ 	.word	0x00000090
        /*0418*/ 	.short	0x010a
        /*041a*/ 	.byte	0x04
	.zero		1


	//   ....[49]....
        /*041c*/ 	.word	0x00002c90
        /*0420*/ 	.word	0x00000002
        /*0424*/ 	.word	0x00000080
        /*0428*/ 	.short	0x010a
        /*042a*/ 	.byte	0xff
	.zero		1


	//   ....[50]....
        /*042c*/ 	.word	0x00002da0
        /*0430*/ 	.word	0x00000002
        /*0434*/ 	.word	0x00000000
        /*0438*/ 	.short	0x0101
        /*043a*/ 	.byte	0xff
	.zero		1


	//   ....[51]....
        /*043c*/ 	.word	0x00002e30
        /*0440*/ 	.word	0x000000ff
        /*0444*/ 	.word	0x00000090
        /*0448*/ 	.short	0x0106
        /*044a*/ 	.byte	0x04
	.zero		1


	//   ....[52]....
        /*044c*/ 	.word	0x00002e50
        /*0450*/ 	.word	0x000000ff
        /*0454*/ 	.word	0x00000090
        /*0458*/ 	.short	0x010a
        /*045a*/ 	.byte	0x04
	.zero		1


	//   ....[53]....
        /*045c*/ 	.word	0x00002ee0
        /*0460*/ 	.word	0x000000ff
        /*0464*/ 	.word	0x00000090
        /*0468*/ 	.short	0x0106
        /*046a*/ 	.byte	0x07
	.zero		1


	//   ....[54]....
        /*046c*/ 	.word	0x00002f20
        /*0470*/ 	.word	0x00000000
        /*0474*/ 	.word	0x00000090
        /*0478*/ 	.short	0x010a
        /*047a*/ 	.byte	0xff
	.zero		1


	//   ....[55]....
        /*047c*/ 	.word	0x00003480
        /*0480*/ 	.word	0x00000000
        /*0484*/ 	.word	0x00000080
        /*0488*/ 	.short	0x010a
        /*048a*/ 	.byte	0xff
	.zero		1


	//   ....[56]....
        /*048c*/ 	.word	0x00003580
        /*0490*/ 	.word	0x00000003
        /*0494*/ 	.word	0x00000000
        /*0498*/ 	.short	0x0101
        /*049a*/ 	.byte	0xff
	.zero		1


	//   ....[57]....
        /*049c*/ 	.word	0x00003590
        /*04a0*/ 	.word	0x000000ff
        /*04a4*/ 	.word	0x00000000
        /*04a8*/ 	.short	0x010a
        /*04aa*/ 	.byte	0x04
	.zero		1


	//   ....[58]....
        /*04ac*/ 	.word	0x00003610
        /*04b0*/ 	.word	0x000000ff
        /*04b4*/ 	.word	0x000000c0
        /*04b8*/ 	.short	0x010a
        /*04ba*/ 	.byte	0x1f
	.zero		1


	//   ....[59]....
        /*04bc*/ 	.word	0x000036f0
        /*04c0*/ 	.word	0x000000ff
        /*04c4*/ 	.word	0x00000000
        /*04c8*/ 	.short	0x010a
        /*04ca*/ 	.byte	0x05
	.zero		1


	//   ....[60]....
        /*04cc*/ 	.word	0x00003830
        /*04d0*/ 	.word	0x000000ff
        /*04d4*/ 	.word	0x00000000
        /*04d8*/ 	.short	0x010a
        /*04da*/ 	.byte	0x04
	.zero		1


	//   ....[61]....
        /*04dc*/ 	.word	0x00003ac0
        /*04e0*/ 	.word	0x000000ff
        /*04e4*/ 	.word	0x00000000
        /*04e8*/ 	.short	0x010a
        /*04ea*/ 	.byte	0x04
	.zero		1


	//   ....[62]....
        /*04ec*/ 	.word	0x00003b50
        /*04f0*/ 	.word	0x000000ff
        /*04f4*/ 	.word	0x00000000
        /*04f8*/ 	.short	0x010a
        /*04fa*/ 	.byte	0x05
	.zero		1


	//   ....[63]....
        /*04fc*/ 	.word	0x00003be0
        /*0500*/ 	.word	0x000000ff
        /*0504*/ 	.word	0x00000000
        /*0508*/ 	.short	0x010a
        /*050a*/ 	.byte	0x05
	.zero		1


	//   ....[64]....
        /*050c*/ 	.word	0x00003c70
        /*0510*/ 	.word	0x000000ff
        /*0514*/ 	.word	0x00000000
        /*0518*/ 	.short	0x010a
        /*051a*/ 	.byte	0x04
	.zero		1


	//   ....[65]....
        /*051c*/ 	.word	0x00004180
        /*0520*/ 	.word	0x0000000c
        /*0524*/ 	.word	0x00000080
        /*0528*/ 	.short	0x010a
        /*052a*/ 	.byte	0xff
	.zero		1


	//   ....[66]....
        /*052c*/ 	.word	0x000042f0
        /*0530*/ 	.word	0x00000000
        /*0534*/ 	.word	0x00000000
        /*0538*/ 	.short	0x0101
        /*053a*/ 	.byte	0xff
	.zero		1


	//   ....[67]....
        /*053c*/ 	.word	0x00004780
        /*0540*/ 	.word	0x000000ff
        /*0544*/ 	.word	0x00000078
        /*0548*/ 	.short	0x010a
        /*054a*/ 	.byte	0x15
	.zero		1


	//   ....[68]....
        /*054c*/ 	.word	0x00004900
        /*0550*/ 	.word	0x000000ff
        /*0554*/ 	.word	0x00000050
        /*0558*/ 	.short	0x010a
        /*055a*/ 	.byte	0x15
	.zero		1


	//   ....[69]....
        /*055c*/ 	.word	0x00004a70
        /*0560*/ 	.word	0x000000ff
        /*0564*/ 	.word	0x00000030
        /*0568*/ 	.short	0x010b
        /*056a*/ 	.byte	0x15
	.zero		1


	//   ....[70]....
        /*056c*/ 	.word	0x00004a80
        /*0570*/ 	.word	0x000000ff
        /*0574*/ 	.word	0x00000000
        /*0578*/ 	.short	0x0101
        /*057a*/ 	.byte	0x28
	.zero		1


	//   ....[71]....
        /*057c*/ 	.word	0x00004a90
        /*0580*/ 	.word	0x000000ff
        /*0584*/ 	.word	0x00000058
        /*0588*/ 	.short	0x010a
        /*058a*/ 	.byte	0x15
	.zero		1


	//   ....[72]....
        /*058c*/ 	.word	0x00004be0
        /*0590*/ 	.word	0x000000ff
        /*0594*/ 	.word	0x00000038
        /*0598*/ 	.short	0x010b
        /*059a*/ 	.byte	0x15
	.zero		1


	//   ....[73]....
        /*059c*/ 	.word	0x00004bf0
        /*05a0*/ 	.word	0x000000ff
        /*05a4*/ 	.word	0x00000000
        /*05a8*/ 	.short	0x0101
        /*05aa*/ 	.byte	0x27
	.zero		1


	//   ....[74]....
        /*05ac*/ 	.word	0x00004c00
        /*05b0*/ 	.word	0x000000ff
        /*05b4*/ 	.word	0x00000060
        /*05b8*/ 	.short	0x010a
        /*05ba*/ 	.byte	0x15
	.zero		1


	//   ....[75]....
        /*05bc*/ 	.word	0x00004d40
        /*05c0*/ 	.word	0x000000ff
        /*05c4*/ 	.word	0x00000040
        /*05c8*/ 	.short	0x010b
        /*05ca*/ 	.byte	0x15
	.zero		1


	//   ....[76]....
        /*05cc*/ 	.word	0x00004d50
        /*05d0*/ 	.word	0x000000ff
        /*05d4*/ 	.word	0x00000000
        /*05d8*/ 	.short	0x0101
        /*05da*/ 	.byte	0x26
	.zero		1


	//   ....[77]....
        /*05dc*/ 	.word	0x00004d60
        /*05e0*/ 	.word	0x000000ff
        /*05e4*/ 	.word	0x00000068
        /*05e8*/ 	.short	0x010a
        /*05ea*/ 	.byte	0x15
	.zero		1


	//   ....[78]....
        /*05ec*/ 	.word	0x00004f50
        /*05f0*/ 	.word	0x000000ff
        /*05f4*/ 	.word	0x00000048
        /*05f8*/ 	.short	0x010b
        /*05fa*/ 	.byte	0x15
	.zero		1


	//   ....[79]....
        /*05fc*/ 	.word	0x00004f60
        /*0600*/ 	.word	0x000000ff
        /*0604*/ 	.word	0x00000000
        /*0608*/ 	.short	0x0101
        /*060a*/ 	.byte	0x25
	.zero		1


	//   ....[80]....
        /*060c*/ 	.word	0x00004f90
        /*0610*/ 	.word	0x000000ff
        /*0614*/ 	.word	0x00000050
        /*0618*/ 	.short	0x010a
        /*061a*/ 	.byte	0x15
	.zero		1


	//   ....[81]....
        /*061c*/ 	.word	0x00004fb0
        /*0620*/ 	.word	0x000000ff
        /*0624*/ 	.word	0x00000058
        /*0628*/ 	.short	0x010a
        /*062a*/ 	.byte	0x15
	.zero		1


	//   ....[82]....
        /*062c*/ 	.word	0x00004fd0
        /*0630*/ 	.word	0x000000ff
        /*0634*/ 	.word	0x00000060
        /*0638*/ 	.short	0x010a
        /*063a*/ 	.byte	0x15
	.zero		1


	//   ....[83]....
        /*063c*/ 	.word	0x00005010
        /*0640*/ 	.word	0x00000000
        /*0644*/ 	.word	0x00000068
        /*0648*/ 	.short	0x010a
        /*064a*/ 	.byte	0xff
	.zero		1


	//   ....[84]....
        /*064c*/ 	.word	0x00005360
        /*0650*/ 	.word	0x00000003
        /*0654*/ 	.word	0x00000080
        /*0658*/ 	.short	0x010a
        /*065a*/ 	.byte	0xff
	.zero		1


	//   ....[85]....
        /*065c*/ 	.word	0x000054e0
        /*0660*/ 	.word	0x00000000
        /*0664*/ 	.word	0x00000000
        /*0668*/ 	.short	0x0101
        /*066a*/ 	.byte	0xff
	.zero		1


	//   ....[86]....
        /*066c*/ 	.word	0x00006030
        /*0670*/ 	.word	0x00000002
        /*0674*/ 	.word	0x00000030
        /*0678*/ 	.short	0x010a
        /*067a*/ 	.byte	0xff
	.zero		1


	//   ....[87]....
        /*067c*/ 	.word	0x000060a0
        /*0680*/ 	.word	0x00000047
        /*0684*/ 	.word	0x000000a0
        /*0688*/ 	.short	0x010a
        /*068a*/ 	.byte	0xff
	.zero		1


	//   ....[88]....
        /*068c*/ 	.word	0x00006190
        /*0690*/ 	.word	0x00000002
        /*0694*/ 	.word	0x00000030
        /*0698*/ 	.short	0x010a
        /*069a*/ 	.byte	0xff
	.zero		1


	//   ....[89]....
        /*069c*/ 	.word	0x000062a0
        /*06a0*/ 	.word	0x00000000
        /*06a4*/ 	.word	0x00000000
        /*06a8*/ 	.short	0x0101
        /*06aa*/ 	.byte	0xff
	.zero		1


	//   ....[90]....
        /*06ac*/ 	.word	0x00006320
        /*06b0*/ 	.word	0x00000047
        /*06b4*/ 	.word	0x000000a0
        /*06b8*/ 	.short	0x010a
        /*06ba*/ 	.byte	0xff
	.zero		1


	//   ....[91]....
        /*06bc*/ 	.word	0x00006e70
        /*06c0*/ 	.word	0x00000070
        /*06c4*/ 	.word	0x00000030
        /*06c8*/ 	.short	0x010a
        /*06ca*/ 	.byte	0xff
	.zero		1


	//   ....[92]....
        /*06cc*/ 	.word	0x00006f40
        /*06d0*/ 	.word	0x00000070
        /*06d4*/ 	.word	0x00000030
        /*06d8*/ 	.short	0x010a
        /*06da*/ 	.byte	0xff
	.zero		1


	//   ....[93]....
        /*06dc*/ 	.word	0x00007050
        /*06e0*/ 	.word	0x00000000
        /*06e4*/ 	.word	0x00000000
        /*06e8*/ 	.short	0x0101
        /*06ea*/ 	.byte	0xff
	.zero		1


	//   ....[94]....
        /*06ec*/ 	.word	0x00007bc0
        /*06f0*/ 	.word	0x00000070
        /*06f4*/ 	.word	0x00000030
        /*06f8*/ 	.short	0x010a
        /*06fa*/ 	.byte	0xff
	.zero		1


	//   ....[95]....
        /*06fc*/ 	.word	0x00007c90
        /*0700*/ 	.word	0x00000070
        /*0704*/ 	.word	0x00000030
        /*0708*/ 	.short	0x010a
        /*070a*/ 	.byte	0xff
	.zero		1


	//   ....[96]....
        /*070c*/ 	.word	0x00007da0
        /*0710*/ 	.word	0x00000000
        /*0714*/ 	.word	0x00000000
        /*0718*/ 	.short	0x0101
        /*071a*/ 	.byte	0xff
	.zero		1


	//   ....[97]....
        /*071c*/ 	.word	0x00008940
        /*0720*/ 	.word	0x00000066
        /*0724*/ 	.word	0x00000030
        /*0728*/ 	.short	0x010a
        /*072a*/ 	.byte	0xff
	.zero		1


	//   ....[98]....
        /*072c*/ 	.word	0x00008a10
        /*0730*/ 	.word	0x00000066
        /*0734*/ 	.word	0x00000030
        /*0738*/ 	.short	0x010a
        /*073a*/ 	.byte	0xff
	.zero		1


	//   ....[99]....
        /*073c*/ 	.word	0x00008b20
        /*0740*/ 	.word	0x00000000
        /*0744*/ 	.word	0x00000000
        /*0748*/ 	.short	0x0101
        /*074a*/ 	.byte	0xff
	.zero		1


	//   ....[100]....
        /*074c*/ 	.word	0x00008fb0
        /*0750*/ 	.word	0x000000ff
        /*0754*/ 	.word	0x00000000
        /*0758*/ 	.short	0x0101
        /*075a*/ 	.byte	0x04
	.zero		1


	//   ....[101]....
        /*075c*/ 	.word	0x000097c0
        /*0760*/ 	.word	0x00000000
        /*0764*/ 	.word	0x000000f0
        /*0768*/ 	.short	0x010a
        /*076a*/ 	.byte	0xff
	.zero		1


	//   ....[102]....
        /*076c*/ 	.word	0x00009820
        /*0770*/ 	.word	0x00000000
        /*0774*/ 	.word	0x00000018
        /*0778*/ 	.short	0x010a
        /*077a*/ 	.byte	0xff
	.zero		1


	//   ....[103]....
        /*077c*/ 	.word	0x00009880
        /*0780*/ 	.word	0x00000000
        /*0784*/ 	.word	0x00000018
        /*0788*/ 	.short	0x010a
        /*078a*/ 	.byte	0xff
	.zero		1


	//   ....[104]....
        /*078c*/ 	.word	0x000098d0
        /*0790*/ 	.word	0x00000003
        /*0794*/ 	.word	0x00000080
        /*0798*/ 	.short	0x010a
        /*079a*/ 	.byte	0xff
	.zero		1


	//   ....[105]....
        /*079c*/ 	.word	0x00009930
        /*07a0*/ 	.word	0x00000000
        /*07a4*/ 	.word	0x00000000
        /*07a8*/ 	.short	0x010a
        /*07aa*/ 	.byte	0xff
	.zero		1


	//   ....[106]....
        /*07ac*/ 	.word	0x00009990
        /*07b0*/ 	.word	0x00000000
        /*07b4*/ 	.word	0x00000000
        /*07b8*/ 	.short	0x010a
        /*07ba*/ 	.byte	0xff
	.zero		1


	//   ....[107]....
        /*07bc*/ 	.word	0x000099e0
        /*07c0*/ 	.word	0x00000002
        /*07c4*/ 	.word	0x000000e0
        /*07c8*/ 	.short	0x010a
        /*07ca*/ 	.byte	0xff
	.zero		1


	//   ....[108]....
        /*07cc*/ 	.word	0x00009a40
        /*07d0*/ 	.word	0x00000002
        /*07d4*/ 	.word	0x00000090
        /*07d8*/ 	.short	0x010a
        /*07da*/ 	.byte	0xff
	.zero		1


	//   ....[109]....
        /*07dc*/ 	.word	0x00009a90
        /*07e0*/ 	.word	0x00000002
        /*07e4*/ 	.word	0x00000080
        /*07e8*/ 	.short	0x010a
        /*07ea*/ 	.byte	0xff
	.zero		1


	//   ....[110]....
        /*07ec*/ 	.word	0x00009af0
        /*07f0*/ 	.word	0x00000000
        /*07f4*/ 	.word	0x00000090
        /*07f8*/ 	.short	0x010a
        /*07fa*/ 	.byte	0xff
	.zero		1


	//   ....[111]....
        /*07fc*/ 	.word	0x00009b40
        /*0800*/ 	.word	0x00000000
        /*0804*/ 	.word	0x00000080
        /*0808*/ 	.short	0x010a
        /*080a*/ 	.byte	0xff
	.zero		1


	//   ....[112]....
        /*080c*/ 	.word	0x00009ba0
        /*0810*/ 	.word	0x00000003
        /*0814*/ 	.word	0x000000c0
        /*0818*/ 	.short	0x010a
        /*081a*/ 	.byte	0xff
	.zero		1


	//   ....[113]....
        /*081c*/ 	.word	0x00009c00
        /*0820*/ 	.word	0x00000000
        /*0824*/ 	.word	0x00000000
        /*0828*/ 	.short	0x010a
        /*082a*/ 	.byte	0xff
	.zero		1


	//   ....[114]....
        /*082c*/ 	.word	0x00009c60
        /*0830*/ 	.word	0x00000000
        /*0834*/ 	.word	0x00000000
        /*0838*/ 	.short	0x010a
        /*083a*/ 	.byte	0xff
	.zero		1


	//   ....[115]....
        /*083c*/ 	.word	0x00009cc0
        /*0840*/ 	.word	0x00000000
        /*0844*/ 	.word	0x00000000
        /*0848*/ 	.short	0x010a
        /*084a*/ 	.byte	0xff
	.zero		1


	//   ....[116]....
        /*084c*/ 	.word	0x00009d20
        /*0850*/ 	.word	0x00000000
        /*0854*/ 	.word	0x00000000
        /*0858*/ 	.short	0x010a
        /*085a*/ 	.byte	0xff
	.zero		1


	//   ....[117]....
        /*085c*/ 	.word	0x00009d80
        /*0860*/ 	.word	0x00000000
        /*0864*/ 	.word	0x00000000
        /*0868*/ 	.short	0x010a
        /*086a*/ 	.byte	0xff
	.zero		1


	//   ....[118]....
        /*086c*/ 	.word	0x00009dd0
        /*0870*/ 	.word	0x0000000c
        /*0874*/ 	.word	0x00000080
        /*0878*/ 	.short	0x010a
        /*087a*/ 	.byte	0xff
	.zero		1


	//   ....[119]....
        /*087c*/ 	.word	0x00009e30
        /*0880*/ 	.word	0x00000000
        /*0884*/ 	.word	0x00000078
        /*0888*/ 	.short	0x010a
        /*088a*/ 	.byte	0xff
	.zero		1


	//   ....[120]....
        /*088c*/ 	.word	0x00009e90
        /*0890*/ 	.word	0x00000000
        /*0894*/ 	.word	0x00000050
        /*0898*/ 	.short	0x010a
        /*089a*/ 	.byte	0xff
	.zero		1


	//   ....[121]....
        /*089c*/ 	.word	0x00009ef0
        /*08a0*/ 	.word	0x00000000
        /*08a4*/ 	.word	0x00000058
        /*08a8*/ 	.short	0x010a
        /*08aa*/ 	.byte	0xff
	.zero		1


	//   ....[122]....
        /*08ac*/ 	.word	0x00009f50
        /*08b0*/ 	.word	0x00000000
        /*08b4*/ 	.word	0x00000060
        /*08b8*/ 	.short	0x010a
        /*08ba*/ 	.byte	0xff
	.zero		1


	//   ....[123]....
        /*08bc*/ 	.word	0x00009fb0
        /*08c0*/ 	.word	0x00000000
        /*08c4*/ 	.word	0x00000068
        /*08c8*/ 	.short	0x010a
        /*08ca*/ 	.byte	0xff
	.zero		1


	//   ....[124]....
        /*08cc*/ 	.word	0x0000a010
        /*08d0*/ 	.word	0x00000000
        /*08d4*/ 	.word	0x00000050
        /*08d8*/ 	.short	0x010a
        /*08da*/ 	.byte	0xff
	.zero		1


	//   ....[125]....
        /*08dc*/ 	.word	0x0000a070
        /*08e0*/ 	.word	0x00000000
        /*08e4*/ 	.word	0x00000058
        /*08e8*/ 	.short	0x010a
        /*08ea*/ 	.byte	0xff
	.zero		1


	//   ....[126]....
        /*08ec*/ 	.word	0x0000a0d0
        /*08f0*/ 	.word	0x00000000
        /*08f4*/ 	.word	0x00000060
        /*08f8*/ 	.short	0x010a
        /*08fa*/ 	.byte	0xff
	.zero		1


	//   ....[127]....
        /*08fc*/ 	.word	0x0000a120
        /*0900*/ 	.word	0x00000003
        /*0904*/ 	.word	0x00000080
        /*0908*/ 	.short	0x010a
        /*090a*/ 	.byte	0xff
	.zero		1


	//   ....[128]....
        /*090c*/ 	.word	0x0000a170
        /*0910*/ 	.word	0x00000002
        /*0914*/ 	.word	0x00000030
        /*0918*/ 	.short	0x010a
        /*091a*/ 	.byte	0xff
	.zero		1


	//   ....[129]....
        /*091c*/ 	.word	0x0000a1c0
        /*0920*/ 	.word	0x00000047
        /*0924*/ 	.word	0x000000a0
        /*0928*/ 	.short	0x010a
        /*092a*/ 	.byte	0xff
	.zero		1


	//   ....[130]....
        /*092c*/ 	.word	0x0000a210
        /*0930*/ 	.word	0x00000070
        /*0934*/ 	.word	0x00000030
        /*0938*/ 	.short	0x010a
        /*093a*/ 	.byte	0xff
	.zero		1


	//   ....[131]....
        /*093c*/ 	.word	0x0000a260
        /*0940*/ 	.word	0x00000070
        /*0944*/ 	.word	0x00000030
        /*0948*/ 	.short	0x010a
        /*094a*/ 	.byte	0xff
	.zero		1


	//   ....[132]....
        /*094c*/ 	.word	0x0000a2b0
        /*0950*/ 	.word	0x00000066
        /*0954*/ 	.word	0x00000030
        /*0958*/ 	.short	0x010a
        /*095a*/ 	.byte	0xff
	.zero		1


	//----- nvinfo : EIATTR_NUM_MBARRIERS
	.align		4
.L_48:
        /*095c*/ 	.byte	0x03, 0x38
        /*095e*/ 	.short	0x0020


	//----- nvinfo : EIATTR_EXIT_INSTR_OFFSETS
	.align		4
        /*0960*/ 	.byte	0x04, 0x1c
        /*0962*/ 	.short	(.L_50 - .L_49)


	//   ....[0]....
.L_49:
        /*0964*/ 	.word	0x000029e0


	//   ....[1]....
        /*0968*/ 	.word	0x00002ef0


	//   ....[2]....
        /*096c*/ 	.word	0x00002f50


	//   ....[3]....
        /*0970*/ 	.word	0x00003ed0


	//   ....[4]....
        /*0974*/ 	.word	0x00005040


	//   ....[5]....
        /*0978*/ 	.word	0x00005080


	//   ....[6]....
        /*097c*/ 	.word	0x000097b0


	//----- nvinfo : EIATTR_MAX_THREADS
	.align		4
.L_50:
        /*0980*/ 	.byte	0x04, 0x05
        /*0982*/ 	.short	(.L_52 - .L_51)
.L_51:
        /*0984*/ 	.word	0x00000100
        /*0988*/ 	.word	0x00000001
        /*098c*/ 	.word	0x00000001


	//----- nvinfo : EIATTR_CRS_STACK_SIZE
	.align		4
.L_52:
        /*0990*/ 	.byte	0x04, 0x1e
        /*0992*/ 	.short	(.L_54 - .L_53)
.L_53:
        /*0994*/ 	.word	0x00000000


	//----- nvinfo : EIATTR_CBANK_PARAM_SIZE
	.align		4
.L_54:
        /*0998*/ 	.byte	0x03, 0x19
        /*099a*/ 	.short	0x0800


	//----- nvinfo : EIATTR_PARAM_CBANK
	.align		4
        /*099c*/ 	.byte	0x04, 0x0a
        /*099e*/ 	.short	(.L_56 - .L_55)
	.align		4
.L_55:
        /*09a0*/ 	.word	index@(.nv.constant0._ZN7cutlass13device_kernelINS_4gemm6kernel13GemmUniversalIN4cute5tupleIJiiiiEEENS1_10collective13CollectiveMmaINS1_35MainloopSm100TmaUmmaWarpSpecializedILi3ELi2ELi4ENS5_IJNS4_1CILi2EEESB_NSA_ILi1EEEEEEEENS5_IJNSA_ILi64EEENSA_ILi256EEENSA_ILi128EEEEEENS_12float_e5m2_tENS5_IJlSC_lEEESJ_SK_NS4_8TiledMMAINS4_8MMA_AtomIJNS4_10MMA_TraitsINS4_19SM100_MMA_F8F6F4_SSEJSJ_SJ_fSF_SG_NS4_17integral_constantINS4_4UMMA5MajorELSR_0EEESS_NSP_INSQ_7ScaleInELST_0EEESU_EEEEEENS4_6LayoutINS5_IJSC_SC_SC_EEENS5_IJNSA_ILi0EEESZ_SZ_EEEEENS5_IJNS4_10UnderscoreES12_S12_EEEEENS4_23SM90_TMA_LOAD_MULTICASTENS4_14ComposedLayoutINS4_7SwizzleILi3ELi4ELi3EEENS4_18smem_ptr_flag_bitsILi8EEENSX_INS5_IJNSA_ILi8EEESH_EEENS5_IJSH_SC_EEEEEEEvNS4_8identityES15_S1F_vS1G_EENS_8epilogue10collective18CollectiveEpilogueINS1I_23Sm100TmaWarpSpecializedILi4ELi2ELi32ELb0ELb0EEEJSI_NS5_IJNSX_ISF_SC_EES1N_EEESJ_SK_SJ_SK_NS1I_6fusion15FusionCallbacksIS1M_NS1P_17LinearCombinationISJ_fSJ_fLNS_15FloatRoundStyleE2EEESI_S1O_JEEENS4_5SM1004TMEM4LOAD26SM100_TMEM_LOAD_16dp32b32xENS4_13SM90_TMA_LOADENS16_INS17_ILi2ELi4ELi3EEES1A_NSX_INS5_IJS1B_SF_EEENS5_IJSF_SC_EEEEEEENS4_39AutoVectorizingCopyWithAssumedAlignmentILi128EEENS4_14SM90_TMA_STOREES24_S26_S26_EEEvvEEEEvNT_6ParamsE)
        /*09a4*/ 	.short	0x0380
        /*09a6*/ 	.short	0x0800


	//----- nvinfo : EIATTR_SW_WAR
	.align		4
.L_56:
        /*09a8*/ 	.byte	0x04, 0x36
        /*09aa*/ 	.short	(.L_58 - .L_57)
.L_57:
        /*09ac*/ 	.word	0x00000008
.L_58:


//--------------------- .nv.callgraph             --------------------------
	.section	.nv.callgraph,"",@"SHT_CUDA_CALLGRAPH"
	.align	4
	.sectionentsize	8
	.align		4
        /*0000*/ 	.word	0x00000000
	.align		4
        /*0004*/ 	.word	0xffffffff
	.align		4
        /*0008*/ 	.word	index@(_ZN7cutlass13device_kernelINS_4gemm6kernel13GemmUniversalIN4cute5tupleIJiiiiEEENS1_10collective13CollectiveMmaINS1_35MainloopSm100TmaUmmaWarpSpecializedILi3ELi2ELi4ENS5_IJNS4_1CILi2EEESB_NSA_ILi1EEEEEEEENS5_IJNSA_ILi64EEENSA_ILi256EEENSA_ILi128EEEEEENS_12float_e5m2_tENS5_IJlSC_lEEESJ_SK_NS4_8TiledMMAINS4_8MMA_AtomIJNS4_10MMA_TraitsINS4_19SM100_MMA_F8F6F4_SSEJSJ_SJ_fSF_SG_NS4_17integral_constantINS4_4UMMA5MajorELSR_0EEESS_NSP_INSQ_7ScaleInELST_0EEESU_EEEEEENS4_6LayoutINS5_IJSC_SC_SC_EEENS5_IJNSA_ILi0EEESZ_SZ_EEEEENS5_IJNS4_10UnderscoreES12_S12_EEEEENS4_23SM90_TMA_LOAD_MULTICASTENS4_14ComposedLayoutINS4_7SwizzleILi3ELi4ELi3EEENS4_18smem_ptr_flag_bitsILi8EEENSX_INS5_IJNSA_ILi8EEESH_EEENS5_IJSH_SC_EEEEEEEvNS4_8identityES15_S1F_vS1G_EENS_8epilogue10collective18CollectiveEpilogueINS1I_23Sm100TmaWarpSpecializedILi4ELi2ELi32ELb0ELb0EEEJSI_NS5_IJNSX_ISF_SC_EES1N_EEESJ_SK_SJ_SK_NS1I_6fusion15FusionCallbacksIS1M_NS1P_17LinearCombinationISJ_fSJ_fLNS_15FloatRoundStyleE2EEESI_S1O_JEEENS4_5SM1004TMEM4LOAD26SM100_TMEM_LOAD_16dp32b32xENS4_13SM90_TMA_LOADENS16_INS17_ILi2ELi4ELi3EEES1A_NSX_INS5_IJS1B_SF_EEENS5_IJSF_SC_EEEEEEENS4_39AutoVectorizingCopyWithAssumedAlignmentILi128EEENS4_14SM90_TMA_STOREES24_S26_S26_EEEvvEEEEvNT_6ParamsE)
	.align		4
        /*000c*/ 	.word	index@(__assertfail)
	.align		4
        /*0010*/ 	.word	0x00000000
	.align		4
        /*0014*/ 	.word	0xfffffffe
	.align		4
        /*0018*/ 	.word	0x00000000
	.align		4
        /*001c*/ 	.word	0xfffffffd
	.align		4
        /*0020*/ 	.word	0x00000000
	.align		4
        /*0024*/ 	.word	0xfffffffc


//--------------------- .nv.constant4             --------------------------
	.section	.nv.constant4,"a",@progbits
	.align	8
	.align		8
.nv.constant4:
        /*0000*/ 	.dword	__assertfail
	.align		8
        /*0008*/ 	.dword	__unnamed_1
	.align		8
        /*0010*/ 	.dword	__unnamed_2
	.align		8
        /*0018*/ 	.dword	__unnamed_3
	.align		8
        /*0020*/ 	.dword	_ZN39_INTERNAL_10747279_4_k_cu_e696a049_90084cuda3std3__45__cpo5beginE
	.align		8
        /*0028*/ 	.dword	_ZN39_INTERNAL_10747279_4_k_cu_e696a049_90084cuda3std3__45__cpo3endE
	.align		8
        /*0030*/ 	.dword	_ZN39_INTERNAL_10747279_4_k_cu_e696a049_90084cuda3std3__45__cpo6cbeginE
	.align		8
        /*0038*/ 	.dword	_ZN39_INTERNAL_10747279_4_k_cu_e696a049_90084cuda3std3__45__cpo4cendE
	.align		8
        /*0040*/ 	.dword	_ZN39_INTERNAL_10747279_4_k_cu_e696a049_90084cuda3std3__441_GLOBAL__N__10747279_4_k_cu_e696a049_90086ignoreE
	.align		8
        /*0048*/ 	.dword	_ZN39_INTERNAL_10747279_4_k_cu_e696a049_90084cuda3std3__419piecewise_constructE
	.align		8
        /*0050*/ 	.dword	_ZN39_INTERNAL_10747279_4_k_cu_e696a049_90084cuda3std3__48in_placeE
	.align		8
        /*0058*/ 	.dword	_ZN39_INTERNAL_10747279_4_k_cu_e696a049_90084cuda3std6ranges3__45__cpo4swapE
	.align		8
        /*0060*/ 	.dword	_ZN39_INTERNAL_10747279_4_k_cu_e696a049_90084cuda3std6ranges3__45__cpo9iter_moveE
	.align		8
        /*0068*/ 	.dword	_ZN39_INTERNAL_10747279_4_k_cu_e696a049_90084cute7productE
	.align		8
        /*0070*/ 	.dword	_ZN39_INTERNAL_10747279_4_k_cu_e696a049_90084cute1_E
	.align		8
        /*0078*/ 	.dword	$str$25
	.align		8
        /*0080*/ 	.dword	$str$26
	.align		8
        /*0088*/ 	.dword	$str$27
	.align		8
        /*0090*/ 	.dword	$str$28


//--------------------- .text._ZN7cutlass13device_kernelINS_4gemm6kernel13GemmUniversalIN4cute5tupleIJiiiiEEENS1_10collective13CollectiveMmaINS1_35MainloopSm100TmaUmmaWarpSpecializedILi3ELi2ELi4ENS5_IJNS4_1CILi2EEESB_NSA_ILi1EEEEEEEENS5_IJNSA_ILi64EEENSA_ILi256EEENSA_ILi128EEEEEENS_12float_e5m2_tENS5_IJlSC_lEEESJ_SK_NS4_8TiledMMAINS4_8MMA_AtomIJNS4_10MMA_TraitsINS4_19SM100_MMA_F8F6F4_SSEJSJ_SJ_fSF_SG_NS4_17integral_constantINS4_4UMMA5MajorELSR_0EEESS_NSP_INSQ_7ScaleInELST_0EEESU_EEEEEENS4_6LayoutINS5_IJSC_SC_SC_EEENS5_IJNSA_ILi0EEESZ_SZ_EEEEENS5_IJNS4_10UnderscoreES12_S12_EEEEENS4_23SM90_TMA_LOAD_MULTICASTENS4_14ComposedLayoutINS4_7SwizzleILi3ELi4ELi3EEENS4_18smem_ptr_flag_bitsILi8EEENSX_INS5_IJNSA_ILi8EEESH_EEENS5_IJSH_SC_EEEEEEEvNS4_8identityES15_S1F_vS1G_EENS_8epilogue10collective18CollectiveEpilogueINS1I_23Sm100TmaWarpSpecializedILi4ELi2ELi32ELb0ELb0EEEJSI_NS5_IJNSX_ISF_SC_EES1N_EEESJ_SK_SJ_SK_NS1I_6fusion15FusionCallbacksIS1M_NS1P_17LinearCombinationISJ_fSJ_fLNS_15FloatRoundStyleE2EEESI_S1O_JEEENS4_5SM1004TMEM4LOAD26SM100_TMEM_LOAD_16dp32b32xENS4_13SM90_TMA_LOADENS16_INS17_ILi2ELi4ELi3EEES1A_NSX_INS5_IJS1B_SF_EEENS5_IJSF_SC_EEEEEEENS4_39AutoVectorizingCopyWithAssumedAlignmentILi128EEENS4_14SM90_TMA_STOREES24_S26_S26_EEEvvEEEEvNT_6ParamsE --------------------------
	.section	.text._ZN7cutlass13device_kernelINS_4gemm6kernel13GemmUniversalIN4cute5tupleIJiiiiEEENS1_10collective13CollectiveMmaINS1_35MainloopSm100TmaUmmaWarpSpecializedILi3ELi2ELi4ENS5_IJNS4_1CILi2EEESB_NSA_ILi1EEEEEEEENS5_IJNSA_ILi64EEENSA_ILi256EEENSA_ILi128EEEEEENS_12float_e5m2_tENS5_IJlSC_lEEESJ_SK_NS4_8TiledMMAINS4_8MMA_AtomIJNS4_10MMA_TraitsINS4_19SM100_MMA_F8F6F4_SSEJSJ_SJ_fSF_SG_NS4_17integral_constantINS4_4UMMA5MajorELSR_0EEESS_NSP_INSQ_7ScaleInELST_0EEESU_EEEEEENS4_6LayoutINS5_IJSC_SC_SC_EEENS5_IJNSA_ILi0EEESZ_SZ_EEEEENS5_IJNS4_10UnderscoreES12_S12_EEEEENS4_23SM90_TMA_LOAD_MULTICASTENS4_14ComposedLayoutINS4_7SwizzleILi3ELi4ELi3EEENS4_18smem_ptr_flag_bitsILi8EEENSX_INS5_IJNSA_ILi8EEESH_EEENS5_IJSH_SC_EEEEEEEvNS4_8identityES15_S1F_vS1G_EENS_8epilogue10collective18CollectiveEpilogueINS1I_23Sm100TmaWarpSpecializedILi4ELi2ELi32ELb0ELb0EEEJSI_NS5_IJNSX_ISF_SC_EES1N_EEESJ_SK_SJ_SK_NS1I_6fusion15FusionCallbacksIS1M_NS1P_17LinearCombinationISJ_fSJ_fLNS_15FloatRoundStyleE2EEESI_S1O_JEEENS4_5SM1004TMEM4LOAD26SM100_TMEM_LOAD_16dp32b32xENS4_13SM90_TMA_LOADENS16_INS17_ILi2ELi4ELi3EEES1A_NSX_INS5_IJS1B_SF_EEENS5_IJSF_SC_EEEEEEENS4_39AutoVectorizingCopyWithAssumedAlignmentILi128EEENS4_14SM90_TMA_STOREES24_S26_S26_EEEvvEEEEvNT_6ParamsE,"ax",@progbits
	.align	128
.text._ZN7cutlass13device_kernelINS_4gemm6kernel13GemmUniversalIN4cute5tupleIJiiiiEEENS1_10collective13CollectiveMmaINS1_35MainloopSm100TmaUmmaWarpSpecializedILi3ELi2ELi4ENS5_IJNS4_1CILi2EEESB_NSA_ILi1EEEEEEEENS5_IJNSA_ILi64EEENSA_ILi256EEENSA_ILi128EEEEEENS_12float_e5m2_tENS5_IJlSC_lEEESJ_SK_NS4_8TiledMMAINS4_8MMA_AtomIJNS4_10MMA_TraitsINS4_19SM100_MMA_F8F6F4_SSEJSJ_SJ_fSF_SG_NS4_17integral_constantINS4_4UMMA5MajorELSR_0EEESS_NSP_INSQ_7ScaleInELST_0EEESU_EEEEEENS4_6LayoutINS5_IJSC_SC_SC_EEENS5_IJNSA_ILi0EEESZ_SZ_EEEEENS5_IJNS4_10UnderscoreES12_S12_EEEEENS4_23SM90_TMA_LOAD_MULTICASTENS4_14ComposedLayoutINS4_7SwizzleILi3ELi4ELi3EEENS4_18smem_ptr_flag_bitsILi8EEENSX_INS5_IJNSA_ILi8EEESH_EEENS5_IJSH_SC_EEEEEEEvNS4_8identityES15_S1F_vS1G_EENS_8epilogue10collective18CollectiveEpilogueINS1I_23Sm100TmaWarpSpecializedILi4ELi2ELi32ELb0ELb0EEEJSI_NS5_IJNSX_ISF_SC_EES1N_EEESJ_SK_SJ_SK_NS1I_6fusion15FusionCallbacksIS1M_NS1P_17LinearCombinationISJ_fSJ_fLNS_15FloatRoundStyleE2EEESI_S1O_JEEENS4_5SM1004TMEM4LOAD26SM100_TMEM_LOAD_16dp32b32xENS4_13SM90_TMA_LOADENS16_INS17_ILi2ELi4ELi3EEES1A_NSX_INS5_IJS1B_SF_EEENS5_IJSF_SC_EEEEEEENS4_39AutoVectorizingCopyWithAssumedAlignmentILi128EEENS4_14SM90_TMA_STOREES24_S26_S26_EEEvvEEEEvNT_6ParamsE:
        .type           _ZN7cutlass13device_kernelINS_4gemm6kernel13GemmUniversalIN4cute5tupleIJiiiiEEENS1_10collective13CollectiveMmaINS1_35MainloopSm100TmaUmmaWarpSpecializedILi3ELi2ELi4ENS5_IJNS4_1CILi2EEESB_NSA_ILi1EEEEEEEENS5_IJNSA_ILi64EEENSA_ILi256EEENSA_ILi128EEEEEENS_12float_e5m2_tENS5_IJlSC_lEEESJ_SK_NS4_8TiledMMAINS4_8MMA_AtomIJNS4_10MMA_TraitsINS4_19SM100_MMA_F8F6F4_SSEJSJ_SJ_fSF_SG_NS4_17integral_constantINS4_4UMMA5MajorELSR_0EEESS_NSP_INSQ_7ScaleInELST_0EEESU_EEEEEENS4_6LayoutINS5_IJSC_SC_SC_EEENS5_IJNSA_ILi0EEESZ_SZ_EEEEENS5_IJNS4_10UnderscoreES12_S12_EEEEENS4_23SM90_TMA_LOAD_MULTICASTENS4_14ComposedLayoutINS4_7SwizzleILi3ELi4ELi3EEENS4_18smem_ptr_flag_bitsILi8EEENSX_INS5_IJNSA_ILi8EEESH_EEENS5_IJSH_SC_EEEEEEEvNS4_8identityES15_S1F_vS1G_EENS_8epilogue10collective18CollectiveEpilogueINS1I_23Sm100TmaWarpSpecializedILi4ELi2ELi32ELb0ELb0EEEJSI_NS5_IJNSX_ISF_SC_EES1N_EEESJ_SK_SJ_SK_NS1I_6fusion15FusionCallbacksIS1M_NS1P_17LinearCombinationISJ_fSJ_fLNS_15FloatRoundStyleE2EEESI_S1O_JEEENS4_5SM1004TMEM4LOAD26SM100_TMEM_LOAD_16dp32b32xENS4_13SM90_TMA_LOADENS16_INS17_ILi2ELi4ELi3EEES1A_NSX_INS5_IJS1B_SF_EEENS5_IJSF_SC_EEEEEEENS4_39AutoVectorizingCopyWithAssumedAlignmentILi128EEENS4_14SM90_TMA_STOREES24_S26_S26_EEEvvEEEEvNT_6ParamsE,@function
        .size           _ZN7cutlass13device_kernelINS_4gemm6kernel13GemmUniversalIN4cute5tupleIJiiiiEEENS1_10collective13CollectiveMmaINS1_35MainloopSm100TmaUmmaWarpSpecializedILi3ELi2ELi4ENS5_IJNS4_1CILi2EEESB_NSA_ILi1EEEEEEEENS5_IJNSA_ILi64EEENSA_ILi256EEENSA_ILi128EEEEEENS_12float_e5m2_tENS5_IJlSC_lEEESJ_SK_NS4_8TiledMMAINS4_8MMA_AtomIJNS4_10MMA_TraitsINS4_19SM100_MMA_F8F6F4_SSEJSJ_SJ_fSF_SG_NS4_17integral_constantINS4_4UMMA5MajorELSR_0EEESS_NSP_INSQ_7ScaleInELST_0EEESU_EEEEEENS4_6LayoutINS5_IJSC_SC_SC_EEENS5_IJNSA_ILi0EEESZ_SZ_EEEEENS5_IJNS4_10UnderscoreES12_S12_EEEEENS4_23SM90_TMA_LOAD_MULTICASTENS4_14ComposedLayoutINS4_7SwizzleILi3ELi4ELi3EEENS4_18smem_ptr_flag_bitsILi8EEENSX_INS5_IJNSA_ILi8EEESH_EEENS5_IJSH_SC_EEEEEEEvNS4_8identityES15_S1F_vS1G_EENS_8epilogue10collective18CollectiveEpilogueINS1I_23Sm100TmaWarpSpecializedILi4ELi2ELi32ELb0ELb0EEEJSI_NS5_IJNSX_ISF_SC_EES1N_EEESJ_SK_SJ_SK_NS1I_6fusion15FusionCallbacksIS1M_NS1P_17LinearCombinationISJ_fSJ_fLNS_15FloatRoundStyleE2EEESI_S1O_JEEENS4_5SM1004TMEM4LOAD26SM100_TMEM_LOAD_16dp32b32xENS4_13SM90_TMA_LOADENS16_INS17_ILi2ELi4ELi3EEES1A_NSX_INS5_IJS1B_SF_EEENS5_IJSF_SC_EEEEEEENS4_39AutoVectorizingCopyWithAssumedAlignmentILi128EEENS4_14SM90_TMA_STOREES24_S26_S26_EEEvvEEEEvNT_6ParamsE,(.L_x_174 - _ZN7cutlass13device_kernelINS_4gemm6kernel13GemmUniversalIN4cute5tupleIJiiiiEEENS1_10collective13CollectiveMmaINS1_35MainloopSm100TmaUmmaWarpSpecializedILi3ELi2ELi4ENS5_IJNS4_1CILi2EEESB_NSA_ILi1EEEEEEEENS5_IJNSA_ILi64EEENSA_ILi256EEENSA_ILi128EEEEEENS_12float_e5m2_tENS5_IJlSC_lEEESJ_SK_NS4_8TiledMMAINS4_8MMA_AtomIJNS4_10MMA_TraitsINS4_19SM100_MMA_F8F6F4_SSEJSJ_SJ_fSF_SG_NS4_17integral_constantINS4_4UMMA5MajorELSR_0EEESS_NSP_INSQ_7ScaleInELST_0EEESU_EEEEEENS4_6LayoutINS5_IJSC_SC_SC_EEENS5_IJNSA_ILi0EEESZ_SZ_EEEEENS5_IJNS4_10UnderscoreES12_S12_EEEEENS4_23SM90_TMA_LOAD_MULTICASTENS4_14ComposedLayoutINS4_7SwizzleILi3ELi4ELi3EEENS4_18smem_ptr_flag_bitsILi8EEENSX_INS5_IJNSA_ILi8EEESH_EEENS5_IJSH_SC_EEEEEEEvNS4_8identityES15_S1F_vS1G_EENS_8epilogue10collective18CollectiveEpilogueINS1I_23Sm100TmaWarpSpecializedILi4ELi2ELi32ELb0ELb0EEEJSI_NS5_IJNSX_ISF_SC_EES1N_EEESJ_SK_SJ_SK_NS1I_6fusion15FusionCallbacksIS1M_NS1P_17LinearCombinationISJ_fSJ_fLNS_15FloatRoundStyleE2EEESI_S1O_JEEENS4_5SM1004TMEM4LOAD26SM100_TMEM_LOAD_16dp32b32xENS4_13SM90_TMA_LOADENS16_INS17_ILi2ELi4ELi3EEES1A_NSX_INS5_IJS1B_SF_EEENS5_IJSF_SC_EEEEEEENS4_39AutoVectorizingCopyWithAssumedAlignmentILi128EEENS4_14SM90_TMA_STOREES24_S26_S26_EEEvvEEEEvNT_6ParamsE)
        .other          _ZN7cutlass13device_kernelINS_4gemm6kernel13GemmUniversalIN4cute5tupleIJiiiiEEENS1_10collective13CollectiveMmaINS1_35MainloopSm100TmaUmmaWarpSpecializedILi3ELi2ELi4ENS5_IJNS4_1CILi2EEESB_NSA_ILi1EEEEEEEENS5_IJNSA_ILi64EEENSA_ILi256EEENSA_ILi128EEEEEENS_12float_e5m2_tENS5_IJlSC_lEEESJ_SK_NS4_8TiledMMAINS4_8MMA_AtomIJNS4_10MMA_TraitsINS4_19SM100_MMA_F8F6F4_SSEJSJ_SJ_fSF_SG_NS4_17integral_constantINS4_4UMMA5MajorELSR_0EEESS_NSP_INSQ_7ScaleInELST_0EEESU_EEEEEENS4_6LayoutINS5_IJSC_SC_SC_EEENS5_IJNSA_ILi0EEESZ_SZ_EEEEENS5_IJNS4_10UnderscoreES12_S12_EEEEENS4_23SM90_TMA_LOAD_MULTICASTENS4_14ComposedLayoutINS4_7SwizzleILi3ELi4ELi3EEENS4_18smem_ptr_flag_bitsILi8EEENSX_INS5_IJNSA_ILi8EEESH_EEENS5_IJSH_SC_EEEEEEEvNS4_8identityES15_S1F_vS1G_EENS_8epilogue10collective18CollectiveEpilogueINS1I_23Sm100TmaWarpSpecializedILi4ELi2ELi32ELb0ELb0EEEJSI_NS5_IJNSX_ISF_SC_EES1N_EEESJ_SK_SJ_SK_NS1I_6fusion15FusionCallbacksIS1M_NS1P_17LinearCombinationISJ_fSJ_fLNS_15FloatRoundStyleE2EEESI_S1O_JEEENS4_5SM1004TMEM4LOAD26SM100_TMEM_LOAD_16dp32b32xENS4_13SM90_TMA_LOADENS16_INS17_ILi2ELi4ELi3EEES1A_NSX_INS5_IJS1B_SF_EEENS5_IJSF_SC_EEEEEEENS4_39AutoVectorizingCopyWithAssumedAlignmentILi128EEENS4_14SM90_TMA_STOREES24_S26_S26_EEEvvEEEEvNT_6ParamsE,@"STO_CUDA_ENTRY STV_DEFAULT"
_ZN7cutlass13device_kernelINS_4gemm6kernel13GemmUniversalIN4cute5tupleIJiiiiEEENS1_10collective13CollectiveMmaINS1_35MainloopSm100TmaUmmaWarpSpecializedILi3ELi2ELi4ENS5_IJNS4_1CILi2EEESB_NSA_ILi1EEEEEEEENS5_IJNSA_ILi64EEENSA_ILi256EEENSA_ILi128EEEEEENS_12float_e5m2_tENS5_IJlSC_lEEESJ_SK_NS4_8TiledMMAINS4_8MMA_AtomIJNS4_10MMA_TraitsINS4_19SM100_MMA_F8F6F4_SSEJSJ_SJ_fSF_SG_NS4_17integral_constantINS4_4UMMA5MajorELSR_0EEESS_NSP_INSQ_7ScaleInELST_0EEESU_EEEEEENS4_6LayoutINS5_IJSC_SC_SC_EEENS5_IJNSA_ILi0EEESZ_SZ_EEEEENS5_IJNS4_10UnderscoreES12_S12_EEEEENS4_23SM90_TMA_LOAD_MULTICASTENS4_14ComposedLayoutINS4_7SwizzleILi3ELi4ELi3EEENS4_18smem_ptr_flag_bitsILi8EEENSX_INS5_IJNSA_ILi8EEESH_EEENS5_IJSH_SC_EEEEEEEvNS4_8identityES15_S1F_vS1G_EENS_8epilogue10collective18CollectiveEpilogueINS1I_23Sm100TmaWarpSpecializedILi4ELi2ELi32ELb0ELb0EEEJSI_NS5_IJNSX_ISF_SC_EES1N_EEESJ_SK_SJ_SK_NS1I_6fusion15FusionCallbacksIS1M_NS1P_17LinearCombinationISJ_fSJ_fLNS_15FloatRoundStyleE2EEESI_S1O_JEEENS4_5SM1004TMEM4LOAD26SM100_TMEM_LOAD_16dp32b32xENS4_13SM90_TMA_LOADENS16_INS17_ILi2ELi4ELi3EEES1A_NSX_INS5_IJS1B_SF_EEENS5_IJSF_SC_EEEEEEENS4_39AutoVectorizingCopyWithAssumedAlignmentILi128EEENS4_14SM90_TMA_STOREES24_S26_S26_EEEvvEEEEvNT_6ParamsE:
[----:B------:R-:W1:Y:S01]  /*0000*/  LDC R1, c[0x0][0x37c] ;  /* 0x0000df00ff017b82 */ /* 0x000e620000000800 */
[----:B------:R-:W2:Y:S01]  /*0010*/  S2R R95, SR_TID.X ;  /* 0x00000000005f7919 */ /* 0x000ea20000002100 */
[----:B------:R-:W3:Y:S01]  /*0020*/  LDCU.64 UR8, c[0x0][0x890] ;  /* 0x00011200ff0877ac */ /* 0x000ee20008000a00 */
[----:B------:R-:W-:Y:S02]  /*0030*/  PRMT R85, RZ, 0x7610, R85 ;  /* 0x00007610ff557816 */ /* 0x000fe40000000055 */
[----:B------:R-:W-:Y:S01]  /*0040*/  ELECT P3, URZ, PT ;  /* 0x0000000000ff782f */ /* 0x000fe20003860000 */
[----:B---3--:R-:W-:-:S04]  /*0050*/  UISETP.NE.U32.AND UP0, UPT, UR8, URZ, UPT ;  /* 0x000000ff0800728c */ /* 0x008fc8000bf05070 */
[----:B------:R-:W-:Y:S01]  /*0060*/  UISETP.NE.AND.EX UP0, UPT, UR9, URZ, UPT, UP0 ;  /* 0x000000ff0900728c */ /* 0x000fe2000bf05300 */
[----:B--2---:R-:W-:-:S05]  /*0070*/  SHF.R.U32.HI R86, RZ, 0x5, R95 ;  /* 0x00000005ff567819 */ /* 0x004fca000001165f */
[----:B------:R-:W2:Y:S02]  /*0080*/  SHFL.IDX PT, R0, R86, RZ, 0x1f ;  /* 0x00001fff56007589 */ /* 0x000ea400000e0000 */
[----:B--2---:R-:W-:Y:S01]  /*0090*/  R2UR UR17, R0 ;  /* 0x00000000001172ca */ /* 0x004fe200000e0000 */
[----:B-1----:R-:W-:-:S14]  /*00a0*/  BRA.U UP0, `(.L_x_0) ;  /* 0x0000000100307547 */ /* 0x002fdc000b800000 */
[----:B------:R-:W1:Y:S02]  /*00b0*/  LDCU.64 UR4, c[0x0][0x888] ;  /* 0x00011100ff0477ac */ /* 0x000e640008000a00 */
[----:B-1----:R-:W-:-:S04]  /*00c0*/  UISETP.NE.U32.AND UP0, UPT, UR4, URZ, UPT ;  /* 0x000000ff0400728c */ /* 0x002fc8000bf05070 */
[----:B------:R-:W-:-:S09]  /*00d0*/  UISETP.NE.AND.EX UP0, UPT, UR5, URZ, UPT, UP0 ;  /* 0x000000ff0500728c */ /* 0x000fd2000bf05300 */
[----:B------:R-:W-:Y:S05]  /*00e0*/  BRA.U !UP0, `(.L_x_1) ;  /* 0x0000000108147547 */ /* 0x000fea000b800000 */
[----:B------:R-:W1:Y:S01]  /*00f0*/  LDC.64 R2, c[0x0][0x888] ;  /* 0x00022200ff027b82 */ /* 0x000e620000000a00 */
[----:B------:R-:W1:Y:S02]  /*0100*/  LDCU.64 UR4, c[0x0][0x358] ;  /* 0x00006b00ff0477ac */ /* 0x000e640008000a00 */
[----:B-1----:R1:W5:Y:S01]  /*0110*/  LDG.E R41, desc[UR4][R2.64] ;  /* 0x0000000402297981 */ /* 0x002362000c1e1900 */
[----:B------:R-:W-:Y:S01]  /*0120*/  HFMA2 R85, -RZ, RZ, 0, 5.9604644775390625e-08 ;  /* 0x00000001ff557431 */ /* 0x000fe200000001ff */
[----:B------:R-:W-:Y:S05]  /*0130*/  BRA `(.L_x_0) ;  /* 0x00000000000c7947 */ /* 0x000fea0003800000 */
.L_x_1:
[----:B------:R-:W1:Y:S01]  /*0140*/  LDCU UR4, c[0x0][0x880] ;  /* 0x00011000ff0477ac */ /* 0x000e620008000800 */
[----:B------:R-:W-:Y:S01]  /*0150*/  HFMA2 R85, -RZ, RZ, 0, 5.9604644775390625e-08 ;  /* 0x00000001ff557431 */ /* 0x000fe200000001ff */
[----:B-1----:R-:W-:-:S07]  /*0160*/  MOV R41, UR4 ;  /* 0x0000000400297c02 */ /* 0x002fce0008000f00 */
.L_x_0:
[----:B------:R-:W2:Y:S02]  /*0170*/  LDCU.64 UR4, c[0x0][0x8b0] ;  /* 0x00011600ff0477ac */ /* 0x000ea40008000a00 */
[----:B--2---:R-:W-:-:S04]  /*0180*/  UISETP.NE.U32.AND UP0, UPT, UR4, URZ, UPT ;  /* 0x000000ff0400728c */ /* 0x004fc8000bf05070 */
[----:B------:R-:W-:-:S09]  /*0190*/  UISETP.NE.AND.EX UP0, UPT, UR5, URZ, UPT, UP0 ;  /* 0x000000ff0500728c */ /* 0x000fd2000bf05300 */
[----:B------:R-:W-:Y:S05]  /*01a0*/  BRA.U UP0, `(.L_x_2) ;  /* 0x0000000100287547 */ /* 0x000fea000b800000 */
[----:B------:R-:W2:Y:S02]  /*01b0*/  LDCU.64 UR4, c[0x0][0x8a8] ;  /* 0x00011500ff0477ac */ /* 0x000ea40008000a00 */
[----:B--2---:R-:W-:-:S04]  /*01c0*/  UISETP.NE.U32.AND UP0, UPT, UR4, URZ, UPT ;  /* 0x000000ff0400728c */ /* 0x004fc8000bf05070 */
[----:B------:R-:W-:-:S09]  /*01d0*/  UISETP.NE.AND.EX UP0, UPT, UR5, URZ, UPT, UP0 ;  /* 0x000000ff0500728c */ /* 0x000fd2000bf05300 */
[----:B------:R-:W-:Y:S05]  /*01e0*/  BRA.U !UP0, `(.L_x_3) ;  /* 0x0000000108107547 */ /* 0x000fea000b800000 */
[----:B------:R-:W2:Y:S01]  /*01f0*/  LDC.64 R38, c[0x0][0x8a8] ;  /* 0x00022a00ff267b82 */ /* 0x000ea20000000a00 */
[----:B------:R-:W2:Y:S02]  /*0200*/  LDCU.64 UR4, c[0x0][0x358] ;  /* 0x00006b00ff0477ac */ /* 0x000ea40008000a00 */
[----:B--2---:R2:W5:Y:S01]  /*0210*/  LDG.E R38, desc[UR4][R38.64] ;  /* 0x0000000426267981 */ /* 0x004562000c1e1900 */
[----:B------:R-:W-:Y:S05]  /*0220*/  BRA `(.L_x_2) ;  /* 0x0000000000087947 */ /* 0x000fea0003800000 */
.L_x_3:
[----:B------:R-:W2:Y:S02]  /*0230*/  LDCU UR4, c[0x0][0x8a0] ;  /* 0x00011400ff0477ac */ /* 0x000ea40008000800 */
[----:B--2---:R-:W-:Y:S02]  /*0240*/  MOV R38, UR4 ;  /* 0x0000000400267c02 */ /* 0x004fe40008000f00 */
.L_x_2:
[----:B------:R-:W-:Y:S01]  /*0250*/  IMAD.U32 R0, RZ, RZ, UR17 ;  /* 0x00000011ff007e24 */ /* 0x000fe2000f8e00ff */
[----:B------:R-:W-:Y:S04]  /*0260*/  BSSY.RECONVERGENT B0, `(.L_x_4) ;  /* 0x000000c000007945 */ /* 0x000fe80003800200 */
[C---:B------:R-:W-:Y:S02]  /*0270*/  ISETP.NE.OR P1, PT, R0.reuse, 0x1, !P3 ;  /* 0x000000010000780c */ /* 0x040fe40005f25670 */
[----:B------:R-:W-:-:S11]  /*0280*/  ISETP.NE.OR P0, PT, R0, 0x3, !P3 ;  /* 0x000000030000780c */ /* 0x000fd60005f05670 */
[----:B------:R-:W-:Y:S05]  /*0290*/  @P1 BRA `(.L_x_5) ;  /* 0x0000000000201947 */ /* 0x000fea0003800000 */
[----:B------:R-:W3:Y:S02]  /*02a0*/  LDCU.64 UR4, c[0x0][0x348] ;  /* 0x00006900ff0477ac */ /* 0x000ee40008000a00 */
[----:B---3--:R-:W-:Y:S02]  /*02b0*/  UIADD3 UR6, UP1, UPT, UR4, 0x80, URZ ;  /* 0x0000008004067890 */ /* 0x008fe4000ff3e0ff */
[----:B------:R-:W-:Y:S02]  /*02c0*/  UIADD3 UR4, UP0, UPT, UR4, 0x180, URZ ;  /* 0x0000018004047890 */ /* 0x000fe4000ff1e0ff */
[----:B------:R-:W-:Y:S02]  /*02d0*/  UIADD3.X UR7, UPT, UPT, URZ, UR5, URZ, UP1, !UPT ;  /* 0x00000005ff077290 */ /* 0x000fe40008ffe4ff */
[----:B------:R-:W-:-:S07]  /*02e0*/  UIADD3.X UR5, UPT, UPT, URZ, UR5, URZ, UP0, !UPT ;  /* 0x00000005ff057290 */ /* 0x000fce00087fe4ff */
[----:B------:R3:W-:Y:S02]  /*02f0*/  UTMACCTL.PF [UR6] ;  /* 0x00000000060079b9 */ /* 0x0007e40008040000 */
[----:B------:R3:W-:Y:S02]  /*0300*/  UTMACCTL.PF [UR4] ;  /* 0x00000000040079b9 */ /* 0x0007e40008040000 */
[----:B---3--:R-:W-:Y:S01]  /*0310*/  NOP ;  /* 0x0000000000007918 */ /* 0x008fe20000000000 */
.L_x_5:
[----:B------:R-:W-:Y:S05]  /*0320*/  BSYNC.RECONVERGENT B0 ;  /* 0x0000000000007941 */ /* 0x000fea0003800200 */
.L_x_4:
[----:B------:R-:W-:Y:S04]  /*0330*/  BSSY.RECONVERGENT B0, `(.L_x_6) ;  /* 0x000000a000007945 */ /* 0x000fe80003800200 */
        /* <DEDUP_REMOVED lines=9> */
.L_x_7:
[----:B------:R-:W-:Y:S05]  /*03d0*/  BSYNC.RECONVERGENT B0 ;  /* 0x0000000000007941 */ /* 0x000fea0003800200 */
.L_x_6:
[----:B------:R-:W3:Y:S01]  /*03e0*/  LDCU.64 UR4, c[0x0][0x888] ;  /* 0x00011100ff0477ac */ /* 0x000ee20008000a00 */
[----:B------:R-:W-:Y:S02]  /*03f0*/  UISETP.EQ.U32.AND UP1, UPT, UR8, URZ, UPT ;  /* 0x000000ff0800728c */ /* 0x000fe4000bf22070 */
[----:B------:R-:W-:Y:S02]  /*0400*/  UPLOP3.LUT UP3, UPT, UPT, UPT, UPT, 0x80, 0x8 ;  /* 0x000000000008789c */ /* 0x000fe40003f6f070 */
[----:B---3--:R-:W-:-:S04]  /*0410*/  UISETP.NE.U32.AND UP0, UPT, UR4, URZ, UPT ;  /* 0x000000ff0400728c */ /* 0x008fc8000bf05070 */
[----:B------:R-:W-:-:S04]  /*0420*/  UISETP.NE.AND.EX UP0, UPT, UR5, URZ, UPT, UP0 ;  /* 0x000000ff0500728c */ /* 0x000fc8000bf05300 */
[----:B------:R-:W-:-:S04]  /*0430*/  UISETP.EQ.OR.EX UP2, UPT, UR9, URZ, !UP0, UP1 ;  /* 0x000000ff0900728c */ /* 0x000fc8000c742710 */
[----:B------:R-:W-:-:S06]  /*0440*/  UP2UR UR4, UPR, URZ, 0x4 ;  /* 0x00000004ff047883 */ /* 0x000fcc0008000000 */
[----:B------:R-:W-:Y:S01]  /*0450*/  MOV R88, UR4 ;  /* 0x0000000400587c02 */ /* 0x000fe20008000f00 */
[----:B------:R-:W-:Y:S06]  /*0460*/  BRA.U !UP2, `(.L_x_8) ;  /* 0x000000010a207547 */ /* 0x000fec000b800000 */
[----:B------:R-:W-:Y:S01]  /*0470*/  UISETP.NE.U32.AND UP1, UPT, UR8, URZ, UPT ;  /* 0x000000ff0800728c */ /* 0x000fe2000bf25070 */
[----:B-----5:R-:W-:Y:S01]  /*0480*/  FSETP.NEU.AND P0, PT, R41, RZ, PT ;  /* 0x000000ff2900720b */ /* 0x020fe20003f0d000 */
[----:B------:R-:W-:Y:S02]  /*0490*/  USEL UR4, URZ, 0xffffffff, UP0 ;  /* 0xffffffffff047887 */ /* 0x000fe40008000000 */
[----:B------:R-:W-:-:S10]  /*04a0*/  UISETP.NE.AND.EX UP1, UPT, UR9, URZ, UPT, UP1 ;  /* 0x000000ff0900728c */ /* 0x000fd4000bf25310 */
[----:B------:R-:W-:Y:S01]  /*04b0*/  VOTEU.ANY UP0, P0 ;  /* 0x0000000000ff7886 */ /* 0x000fe20000000100 */
[----:B------:R-:W-:-:S04]  /*04c0*/  @!UP1 USEL UR4, URZ, 0xffffffff, UP0 ;  /* 0xffffffffff049887 */ /* 0x000fc80008000000 */
[----:B------:R-:W-:-:S04]  /*04d0*/  ULOP3.LUT UR4, UR4, 0x1, URZ, 0xc0, !UPT ;  /* 0x0000000104047892 */ /* 0x000fc8000f8ec0ff */
[----:B------:R-:W-:-:S11]  /*04e0*/  UISETP.NE.U32.AND UP3, UPT, UR4, 0x1, UPT ;  /* 0x000000010400788c */ /* 0x000fd6000bf65070 */
.L_x_8:
[----:B-1----:R-:W1:Y:S01]  /*04f0*/  SHFL.IDX PT, R2, R86, RZ, 0x1f ;  /* 0x00001fff56027589 */ /* 0x002e6200000e0000 */
[----:B------:R-:W-:-:S04]  /*0500*/  UISETP.NE.AND UP0, UPT, UR17, 0x2, UPT ;  /* 0x000000021100788c */ /* 0x000fc8000bf05270 */
[----:B------:R-:W-:Y:S01]  /*0510*/  USEL UR48, URZ, 0x1, UP0 ;  /* 0x00000001ff307887 */ /* 0x000fe20008000000 */
[----:B-1----:R-:W-:-:S13]  /*0520*/  ISETP.NE.AND P0, PT, R2, RZ, PT ;  /* 0x000000ff0200720c */ /* 0x002fda0003f05270 */
[----:B------:R-:W-:Y:S05]  /*0530*/  @P0 BRA `(.L_x_9) ;  /* 0x0000000000500947 */ /* 0x000fea0003800000 */
[----:B------:R-:W1:Y:S01]  /*0540*/  S2UR UR4, SR_CgaCtaId ;  /* 0x00000000000479c3 */ /* 0x000e620000008800 */
[----:B------:R-:W-:Y:S01]  /*0550*/  UMOV UR5, 0x400 ;  /* 0x0000040000057882 */ /* 0x000fe20000000000 */
[----:B------:R-:W-:Y:S01]  /*0560*/  UMOV UR8, 0x1 ;  /* 0x0000000100087882 */ /* 0x000fe20000000000 */
[----:B------:R-:W-:Y:S01]  /*0570*/  UMOV UR6, 0x3 ;  /* 0x0000000300067882 */ /* 0x000fe20000000000 */
[----:B------:R-:W-:-:S04]  /*0580*/  UIADD3 UR8, UPT, UPT, -UR8, 0x100000, URZ ;  /* 0x0010000008087890 */ /* 0x000fc8000fffe1ff */
[----:B------:R-:W-:Y:S02]  /*0590*/  USHF.L.U32 UR9, UR8, 0xb, URZ ;  /* 0x0000000b08097899 */ /* 0x000fe400080006ff */
[----:B------:R-:W-:Y:S02]  /*05a0*/  USHF.L.U32 UR8, UR8, 0x1, URZ ;  /* 0x0000000108087899 */ /* 0x000fe400080006ff */
[----:B------:R-:W-:-:S04]  /*05b0*/  UIADD3 UR6, UPT, UPT, -UR6, 0x100000, URZ ;  /* 0x0010000006067890 */ /* 0x000fc8000fffe1ff */
[----:B------:R-:W-:Y:S02]  /*05c0*/  USHF.L.U32 UR7, UR6, 0xb, URZ ;  /* 0x0000000b06077899 */ /* 0x000fe400080006ff */
[----:B------:R-:W-:Y:S01]  /*05d0*/  USHF.L.U32 UR6, UR6, 0x1, URZ ;  /* 0x0000000106067899 */ /* 0x000fe200080006ff */
[----:B------:R-:W-:Y:S01]  /*05e0*/  ELECT P0, URZ, PT ;  /* 0x0000000000ff782f */ /* 0x000fe20003800000 */
[----:B-1----:R-:W-:Y:S01]  /*05f0*/  ULEA UR4, UR4, UR5, 0x18 ;  /* 0x0000000504047291 */ /* 0x002fe2000f8ec0ff */
[----:B------:R-:W1:Y:S11]  /*0600*/  FENCE.VIEW.ASYNC.S ;  /* 0x00000000000073c6 */ /* 0x000e760000000000 */
[----:B-1----:R1:W3:Y:S01]  /*0610*/  SYNCS.EXCH.64 URZ, [UR4], UR8 ;  /* 0x0000000804ff75b2 */ /* 0x0022e20008000100 */
[----:B------:R1:W4:Y:S01]  /*0620*/  SYNCS.EXCH.64 URZ, [UR4+0x18], UR6 ;  /* 0x0000180604ff75b2 */ /* 0x0003220008000100 */
[----:B------:R1:W1:Y:S01]  /*0630*/  SYNCS.EXCH.64 URZ, [UR4+0x8], UR8 ;  /* 0x0000080804ff75b2 */ /* 0x0002620008000100 */
[----:B------:R1:W1:Y:S01]  /*0640*/  SYNCS.EXCH.64 URZ, [UR4+0x20], UR6 ;  /* 0x0000200604ff75b2 */ /* 0x0002620008000100 */
[----:B------:R1:W1:Y:S01]  /*0650*/  SYNCS.EXCH.64 URZ, [UR4+0x10], UR8 ;  /* 0x0000100804ff75b2 */ /* 0x0002620008000100 */
[----:B------:R1:W1:Y:S01]  /*0660*/  SYNCS.EXCH.64 URZ, [UR4+0x28], UR6 ;  /* 0x0000280604ff75b2 */ /* 0x0002620008000100 */
[----:B------:R-:W-:Y:S01]  /*0670*/  NOP ;  /* 0x0000000000007918 */ /* 0x000fe20000000000 */
.L_x_9:
[----:B------:R-:W2:Y:S01]  /*0680*/  SHFL.IDX PT, R2, R86, RZ, 0x1f ;  /* 0x00001fff56027589 */ /* 0x000ea200000e0000 */
[----:B------:R-:W-:Y:S01]  /*0690*/  NOP ;  /* 0x0000000000007918 */ /* 0x000fe20000000000 */
[----:B--2---:R-:W-:-:S13]  /*06a0*/  ISETP.NE.AND P0, PT, R2, 0x1, PT ;  /* 0x000000010200780c */ /* 0x004fda0003f05270 */
[----:B------:R-:W-:Y:S05]  /*06b0*/  @P0 BRA `(.L_x_10) ;  /* 0x0000000000580947 */ /* 0x000fea0003800000 */
[----:B-1----:R-:W1:Y:S01]  /*06c0*/  S2UR UR4, SR_CgaCtaId ;  /* 0x00000000000479c3 */ /* 0x002e620000008800 */
        /* <DEDUP_REMOVED lines=12> */
[----:B-1----:R2:W1:Y:S01]  /*0790*/  SYNCS.EXCH.64 URZ, [UR4+0x30], UR8 ;  /* 0x0000300804ff75b2 */ /* 0x0024620008000100 */
[----:B------:R2:W1:Y:S01]  /*07a0*/  SYNCS.EXCH.64 URZ, [UR4+0x50], UR6 ;  /* 0x0000500604ff75b2 */ /* 0x0004620008000100 */
[----:B------:R2:W1:Y:S01]  /*07b0*/  SYNCS.EXCH.64 URZ, [UR4+0x38], UR8 ;  /* 0x0000380804ff75b2 */ /* 0x0004620008000100 */
[----:B------:R2:W1:Y:S01]  /*07c0*/  SYNCS.EXCH.64 URZ, [UR4+0x58], UR6 ;  /* 0x0000580604ff75b2 */ /* 0x0004620008000100 */
[----:B------:R2:W1:Y:S01]  /*07d0*/  SYNCS.EXCH.64 URZ, [UR4+0x40], UR8 ;  /* 0x0000400804ff75b2 */ /* 0x0004620008000100 */
[----:B------:R2:W1:Y:S01]  /*07e0*/  SYNCS.EXCH.64 URZ, [UR4+0x60], UR6 ;  /* 0x0000600604ff75b2 */ /* 0x0004620008000100 */
[----:B------:R2:W1:Y:S01]  /*07f0*/  SYNCS.EXCH.64 URZ, [UR4+0x48], UR8 ;  /* 0x0000480804ff75b2 */ /* 0x0004620008000100 */
[----:B------:R2:W1:Y:S02]  /*0800*/  SYNCS.EXCH.64 URZ, [UR4+0x68], UR6 ;  /* 0x0000680604ff75b2 */ /* 0x0004640008000100 */
[----:B--2---:R-:W-:Y:S01]  /*0810*/  NOP ;  /* 0x0000000000007918 */ /* 0x004fe20000000000 */
.L_x_10:
[----:B------:R-:W2:Y:S01]  /*0820*/  SHFL.IDX PT, R2, R86, RZ, 0x1f ;  /* 0x00001fff56027589 */ /* 0x000ea200000e0000 */
[----:B------:R-:W-:Y:S01]  /*0830*/  NOP ;  /* 0x0000000000007918 */ /* 0x000fe20000000000 */
[----:B--2---:R-:W-:-:S13]  /*0840*/  ISETP.NE.AND P0, PT, R2, 0x3, PT ;  /* 0x000000030200780c */ /* 0x004fda0003f05270 */
[----:B------:R-:W-:Y:S05]  /*0850*/  @P0 BRA `(.L_x_11) ;  /* 0x0000000000300947 */ /* 0x000fea0003800000 */
[----:B-1----:R-:W1:Y:S01]  /*0860*/  S2UR UR6, SR_CgaCtaId ;  /* 0x00000000000679c3 */ /* 0x002e620000008800 */
[----:B------:R-:W-:Y:S01]  /*0870*/  UMOV UR4, 0x400 ;  /* 0x0000040000047882 */ /* 0x000fe20000000000 */
[----:B------:R-:W-:Y:S01]  /*0880*/  UMOV UR5, 0x20 ;  /* 0x0000002000057882 */ /* 0x000fe20000000000 */
[----:B------:R-:W-:Y:S01]  /*0890*/  ELECT P0, URZ, PT ;  /* 0x0000000000ff782f */ /* 0x000fe20003800000 */
[----:B-1----:R-:W-:Y:S02]  /*08a0*/  ULEA UR6, UR6, UR4, 0x18 ;  /* 0x0000000406067291 */ /* 0x002fe4000f8ec0ff */
[----:B------:R-:W-:-:S04]  /*08b0*/  UIADD3 UR4, UPT, UPT, -UR5, 0x100000, URZ ;  /* 0x0010000005047890 */ /* 0x000fc8000fffe1ff */
[----:B------:R-:W-:Y:S02]  /*08c0*/  USHF.L.U32 UR5, UR4, 0xb, URZ ;  /* 0x0000000b04057899 */ /* 0x000fe400080006ff */
[----:B------:R-:W-:Y:S01]  /*08d0*/  USHF.L.U32 UR4, UR4, 0x1, URZ ;  /* 0x0000000104047899 */ /* 0x000fe200080006ff */
[----:B------:R-:W1:Y:S11]  /*08e0*/  FENCE.VIEW.ASYNC.S ;  /* 0x00000000000073c6 */ /* 0x000e760000000000 */
[----:B-1----:R2:W1:Y:S01]  /*08f0*/  SYNCS.EXCH.64 URZ, [UR6+0x70], UR4 ;  /* 0x0000700406ff75b2 */ /* 0x0024620008000100 */
[----:B------:R2:W1:Y:S02]  /*0900*/  SYNCS.EXCH.64 URZ, [UR6+0x78], UR4 ;  /* 0x0000780406ff75b2 */ /* 0x0004640008000100 */
[----:B--2---:R-:W-:Y:S01]  /*0910*/  NOP ;  /* 0x0000000000007918 */ /* 0x004fe20000000000 */
.L_x_11:
[----:B------:R-:W2:Y:S01]  /*0920*/  SHFL.IDX PT, R2, R86, RZ, 0x1f ;  /* 0x00001fff56027589 */ /* 0x000ea200000e0000 */
[----:B------:R-:W-:Y:S01]  /*0930*/  NOP ;  /* 0x0000000000007918 */ /* 0x000fe20000000000 */
[----:B--2---:R-:W-:-:S13]  /*0940*/  ISETP.NE.AND P0, PT, R2, 0x4, PT ;  /* 0x000000040200780c */ /* 0x004fda0003f05270 */
[----:B------:R-:W-:Y:S05]  /*0950*/  @P0 BRA `(.L_x_12) ;  /* 0x00000000004c0947 */ /* 0x000fea0003800000 */
[----:B-1----:R-:W1:Y:S01]  /*0960*/  S2UR UR6, SR_CgaCtaId ;  /* 0x00000000000679c3 */ /* 0x002e620000008800 */
[----:B------:R-:W-:Y:S01]  /*0970*/  UMOV UR4, 0x3a0 ;  /* 0x000003a000047882 */ /* 0x000fe20000000000 */
[----:B------:R-:W-:Y:S01]  /*0980*/  UMOV UR5, 0x400 ;  /* 0x0000040000057882 */ /* 0x000fe20000000000 */
[----:B------:R-:W-:Y:S01]  /*0990*/  USEL UR4, UR4, 0x320, UP3 ;  /* 0x0000032004047887 */ /* 0x000fe20009800000 */
[----:B------:R-:W-:Y:S01]  /*09a0*/  UMOV UR8, 0x1 ;  /* 0x0000000100087882 */ /* 0x000fe20000000000 */
[----:B------:R-:W-:Y:S01]  /*09b0*/  ELECT P0, URZ, PT ;  /* 0x0000000000ff782f */ /* 0x000fe20003800000 */
[----:B------:R-:W-:-:S04]  /*09c0*/  UIADD3 UR8, UPT, UPT, -UR8, 0x100000, URZ ;  /* 0x0010000008087890 */ /* 0x000fc8000fffe1ff */
[----:B------:R-:W-:Y:S02]  /*09d0*/  USHF.L.U32 UR9, UR8, 0xb, URZ ;  /* 0x0000000b08097899 */ /* 0x000fe400080006ff */
[----:B------:R-:W-:Y:S02]  /*09e0*/  USHF.L.U32 UR8, UR8, 0x1, URZ ;  /* 0x0000000108087899 */ /* 0x000fe400080006ff */
[----:B-1----:R-:W-:Y:S02]  /*09f0*/  ULEA UR6, UR6, UR5, 0x18 ;  /* 0x0000000506067291 */ /* 0x002fe4000f8ec0ff */
[----:B------:R-:W-:-:S04]  /*0a00*/  UIADD3 UR4, UPT, UPT, -UR4, 0x100000, URZ ;  /* 0x0010000004047890 */ /* 0x000fc8000fffe1ff */
[----:B------:R-:W-:Y:S02]  /*0a10*/  USHF.L.U32 UR5, UR4, 0xb, URZ ;  /* 0x0000000b04057899 */ /* 0x000fe400080006ff */
[----:B------:R-:W-:Y:S01]  /*0a20*/  USHF.L.U32 UR4, UR4, 0x1, URZ ;  /* 0x0000000104047899 */ /* 0x000fe200080006ff */
[----:B------:R-:W1:Y:S03]  /*0a30*/  FENCE.VIEW.ASYNC.S ;  /* 0x00000000000073c6 */ /* 0x000e660000000000 */
[----:B-1----:R2:W1:Y:S08]  /*0a40*/  SYNCS.EXCH.64 URZ, [UR6+0x80], UR8 ;  /* 0x0000800806ff75b2 */ /* 0x0024700008000100 */
[----:B------:R2:W1:Y:S01]  /*0a50*/  SYNCS.EXCH.64 URZ, [UR6+0x90], UR4 ;  /* 0x0000900406ff75b2 */ /* 0x0004620008000100 */
[----:B------:R2:W1:Y:S01]  /*0a60*/  SYNCS.EXCH.64 URZ, [UR6+0x88], UR8 ;  /* 0x0000880806ff75b2 */ /* 0x0004620008000100 */
[----:B------:R2:W1:Y:S02]  /*0a70*/  SYNCS.EXCH.64 URZ, [UR6+0x98], UR4 ;  /* 0x0000980406ff75b2 */ /* 0x0004640008000100 */
[----:B--2---:R-:W-:Y:S01]  /*0a80*/  NOP ;  /* 0x0000000000007918 */ /* 0x004fe20000000000 */
.L_x_12:
        /* <DEDUP_REMOVED lines=26> */
.L_x_13:
[----:B------:R-:W2:Y:S01]  /*0c30*/  SHFL.IDX PT, R2, R86, RZ, 0x1f ;  /* 0x00001fff56027589 */ /* 0x000ea200000e0000 */
[----:B------:R-:W-:Y:S01]  /*0c40*/  NOP ;  /* 0x0000000000007918 */ /* 0x000fe20000000000 */
[----:B--2---:R-:W-:-:S13]  /*0c50*/  ISETP.NE.AND P0, PT, R2, 0x3, PT ;  /* 0x000000030200780c */ /* 0x004fda0003f05270 */
[----:B------:R-:W-:Y:S05]  /*0c60*/  @P0 BRA `(.L_x_14) ;  /* 0x0000000000380947 */ /* 0x000fea0003800000 */
[----:B------:R-:W2:Y:S01]  /*0c70*/  S2UR UR5, SR_CgaCtaId ;  /* 0x00000000000579c3 */ /* 0x000ea20000008800 */
[----:B-1----:R-:W-:Y:S01]  /*0c80*/  UMOV UR4, 0x400 ;  /* 0x0000040000047882 */ /* 0x002fe20000000000 */
[----:B------:R-:W-:Y:S01]  /*0c90*/  UMOV UR6, 0x20 ;  /* 0x0000002000067882 */ /* 0x000fe20000000000 */
[----:B------:R-:W-:Y:S01]  /*0ca0*/  ELECT P0, URZ, PT ;  /* 0x0000000000ff782f */ /* 0x000fe20003800000 */
[----:B------:R-:W-:-:S04]  /*0cb0*/  UIADD3 UR6, UPT, UPT, -UR6, 0x100000, URZ ;  /* 0x0010000006067890 */ /* 0x000fc8000fffe1ff */
[----:B------:R-:W-:Y:S02]  /*0cc0*/  USHF.L.U32 UR7, UR6, 0xb, URZ ;  /* 0x0000000b06077899 */ /* 0x000fe400080006ff */
[----:B------:R-:W-:Y:S02]  /*0cd0*/  USHF.L.U32 UR6, UR6, 0x1, URZ ;  /* 0x0000000106067899 */ /* 0x000fe400080006ff */
[----:B--2---:R-:W-:Y:S01]  /*0ce0*/  ULEA UR4, UR5, UR4, 0x18 ;  /* 0x0000000405047291 */ /* 0x004fe2000f8ec0ff */
[----:B------:R-:W1:Y:S11]  /*0cf0*/  FENCE.VIEW.ASYNC.S ;  /* 0x00000000000073c6 */ /* 0x000e760000000000 */
[----:B-1----:R2:W1:Y:S01]  /*0d00*/  SYNCS.EXCH.64 URZ, [UR4+0xe0], UR6 ;  /* 0x0000e00604ff75b2 */ /* 0x0024620008000100 */
[----:B------:R2:W1:Y:S01]  /*0d10*/  SYNCS.EXCH.64 URZ, [UR4+0xf0], UR6 ;  /* 0x0000f00604ff75b2 */ /* 0x0004620008000100 */
[----:B------:R2:W1:Y:S01]  /*0d20*/  SYNCS.EXCH.64 URZ, [UR4+0xe8], UR6 ;  /* 0x0000e80604ff75b2 */ /* 0x0004620008000100 */
[----:B------:R2:W1:Y:S02]  /*0d30*/  SYNCS.EXCH.64 URZ, [UR4+0xf8], UR6 ;  /* 0x0000f80604ff75b2 */ /* 0x0004640008000100 */
[----:B--2---:R-:W-:Y:S01]  /*0d40*/  NOP ;  /* 0x0000000000007918 */ /* 0x004fe20000000000 */
.L_x_14:
[----:B-1----:R-:W1:Y:S01]  /*0d50*/  LDCU UR4, c[0x0][0x36c] ;  /* 0x00006d80ff0477ac */ /* 0x002e620008000800 */
[----:B------:R-:W-:Y:S01]  /*0d60*/  ISETP.NE.OR P3, PT, R0, 0x2, !P3 ;  /* 0x000000020000780c */ /* 0x000fe20005f65670 */
[----:B------:R-:W-:Y:S01]  /*0d70*/  NOP ;  /* 0x0000000000007918 */ /* 0x000fe20000000000 */
[----:B------:R-:W-:Y:S01]  /*0d80*/  LOP3.LUT R0, R95, 0x1f, RZ, 0xc0, !PT ;  /* 0x0000001f5f007812 */ /* 0x000fe200078ec0ff */
[----:B------:R-:W-:Y:S02]  /*0d90*/  UISETP.NE.AND UP4, UPT, UR17, URZ, UPT ;  /* 0x000000ff1100728c */ /* 0x000fe4000bf85270 */
[----:B-1----:R-:W-:-:S09]  /*0da0*/  UISETP.EQ.U32.AND UP5, UPT, UR4, 0x1, UPT ;  /* 0x000000010400788c */ /* 0x002fd2000bfa2070 */
[----:B------:R-:W-:Y:S05]  /*0db0*/  BRA.U !UP5, `(.L_x_15) ;  /* 0x000000010d087547 */ /* 0x000fea000b800000 */
[----:B---34-:R-:W-:Y:S01]  /*0dc0*/  UCGABAR_ARV ;  /* 0x00000000000079c7 */ /* 0x018fe20008000000 */
[----:B------:R-:W-:Y:S05]  /*0dd0*/  BRA `(.L_x_16) ;  /* 0x0000000000047947 */ /* 0x000fea0003800000 */
.L_x_15:
[----:B---34-:R-:W-:Y:S01]  /*0de0*/  NOP ;  /* 0x0000000000007918 */ /* 0x018fe20000000000 */
.L_x_16:
[----:B------:R-:W1:Y:S01]  /*0df0*/  S2UR UR16, SR_CTAID.X ;  /* 0x00000000001079c3 */ /* 0x000e620000002500 */
[----:B------:R-:W-:-:S05]  /*0e00*/  CS2R.32 R87, SR_CgaSize ;  /* 0x0000000000577805 */ /* 0x000fca0000008a00 */
[----:B------:R-:W-:-:S05]  /*0e10*/  IMAD R87, R87, -0xa0, RZ ;  /* 0xffffff6057577824 */ /* 0x000fca00078e02ff */
[----:B------:R-:W-:-:S14]  /*0e20*/  R2UR UR5, R87 ;  /* 0x00000000570572ca */ /* 0x000fdc00000e0000 */
[----:B------:R-:W2:Y:S01]  /*0e30*/  LDCU UR5, c[0x0][UR5+0x2b0] ;  /* 0x00005600050577ac */ /* 0x000ea20008000800 */
[----:B------:R-:W-:-:S05]  /*0e40*/  CS2R.32 R87, SR_CgaSize ;  /* 0x0000000000577805 */ /* 0x000fca0000008a00 */
[----:B------:R-:W-:-:S05]  /*0e50*/  IMAD R87, R87, -0xa0, RZ ;  /* 0xffffff6057577824 */ /* 0x000fca00078e02ff */
[----:B------:R-:W-:-:S14]  /*0e60*/  R2UR UR4, R87 ;  /* 0x00000000570472ca */ /* 0x000fdc00000e0000 */
[----:B------:R-:W3:Y:S01]  /*0e70*/  LDCU UR4, c[0x0][UR4+0x2b4] ;  /* 0x00005680040477ac */ /* 0x000ee20008000800 */
[----:B------:R-:W4:Y:S01]  /*0e80*/  S2UR UR20, SR_CTAID.Y ;  /* 0x00000000001479c3 */ /* 0x000f220000002600 */
[----:B------:R-:W-:-:S05]  /*0e90*/  CS2R.32 R87, SR_CgaSize ;  /* 0x0000000000577805 */ /* 0x000fca0000008a00 */
[----:B------:R-:W-:-:S05]  /*0ea0*/  IMAD R87, R87, -0xa0, RZ ;  /* 0xffffff6057577824 */ /* 0x000fca00078e02ff */
[----:B------:R-:W-:-:S14]  /*0eb0*/  R2UR UR7, R87 ;  /* 0x00000000570772ca */ /* 0x000fdc00000e0000 */
[----:B------:R-:W3:Y:S01]  /*0ec0*/  LDCU UR7, c[0x0][UR7+0x2a4] ;  /* 0x00005480070777ac */ /* 0x000ee20008000800 */
[----:B------:R-:W-:-:S05]  /*0ed0*/  CS2R.32 R87, SR_CgaSize ;  /* 0x0000000000577805 */ /* 0x000fca0000008a00 */
[----:B------:R-:W-:-:S05]  /*0ee0*/  IMAD R87, R87, -0xa0, RZ ;  /* 0xffffff6057577824 */ /* 0x000fca00078e02ff */
[----:B------:R-:W-:-:S14]  /*0ef0*/  R2UR UR59, R87 ;  /* 0x00000000573b72ca */ /* 0x000fdc00000e0000 */
[----:B------:R-:W3:Y:S01]  /*0f00*/  LDCU UR59, c[0x0][UR59+0x2a0] ;  /* 0x000054003b3b77ac */ /* 0x000ee20008000800 */
[----:B------:R-:W3:Y:S01]  /*0f10*/  S2UR UR8, SR_CgaCtaId ;  /* 0x00000000000879c3 */ /* 0x000ee20000008800 */
[----:B------:R-:W3:Y:S01]  /*0f20*/  LDCU UR21, c[0x0][0xb24] ;  /* 0x00016480ff1577ac */ /* 0x000ee20008000800 */
[----:B------:R-:W3:Y:S01]  /*0f30*/  LDCU UR42, c[0x0][0xb24] ;  /* 0x00016480ff2a77ac */ /* 0x000ee20008000800 */
[----:B-1----:R-:W-:Y:S01]  /*0f40*/  I2FP.F32.U32 R3, UR16 ;  /* 0x0000001000037c45 */ /* 0x002fe20008201000 */
[----:B------:R-:W1:Y:S04]  /*0f50*/  LDCU UR29, c[0x0][0xb30] ;  /* 0x00016600ff1d77ac */ /* 0x000e680008000800 */
[----:B--2---:R-:W-:Y:S01]  /*0f60*/  FMUL R3, R3, UR5 ;  /* 0x0000000503037c20 */ /* 0x004fe20008400000 */
[----:B------:R-:W-:Y:S01]  /*0f70*/  UMOV UR34, 0x5 ;  /* 0x0000000500227882 */ /* 0x000fe20000000000 */
[----:B----4-:R-:W-:-:S04]  /*0f80*/  I2FP.F32.U32 R2, UR20 ;  /* 0x0000001400027c45 */ /* 0x010fc80008201000 */
[----:B------:R-:W2:Y:S01]  /*0f90*/  F2I.U32.TRUNC.NTZ R3, R3 ;  /* 0x0000000300037305 */ /* 0x000ea2000020f000 */
[----:B---3--:R-:W-:Y:S01]  /*0fa0*/  FMUL R2, R2, UR4 ;  /* 0x0000000402027c20 */ /* 0x008fe20008400000 */
[----:B------:R-:W-:Y:S02]  /*0fb0*/  ULOP3.LUT UR5, UR8, 0x2, URZ, 0xc0, !UPT ;  /* 0x0000000208057892 */ /* 0x000fe4000f8ec0ff */
[----:B------:R-:W-:-:S04]  /*0fc0*/  ULOP3.LUT UR50, UR8, 0x1, URZ, 0xc0, !UPT ;  /* 0x0000000108327892 */ /* 0x000fc8000f8ec0ff */
[----:B------:R-:W3:Y:S01]  /*0fd0*/  F2I.U32.TRUNC.NTZ R2, R2 ;  /* 0x0000000200027305 */ /* 0x000ee2000020f000 */
[----:B------:R-:W-:Y:S02]  /*0fe0*/  UISETP.GT.U32.AND UP0, UPT, UR5, 0xffff, UPT ;  /* 0x0000ffff0500788c */ /* 0x000fe4000bf04070 */
[----:B------:R-:W-:Y:S02]  /*0ff0*/  UISETP.GT.U32.AND UP1, UPT, UR50, 0xffff, UPT ;  /* 0x0000ffff3200788c */ /* 0x000fe4000bf24070 */
[----:B------:R-:W-:Y:S01]  /*1000*/  USEL UR26, UR5, 0xffff, !UP0 ;  /* 0x0000ffff051a7887 */ /* 0x000fe2000c000000 */
[----:B--2---:R-:W-:Y:S01]  /*1010*/  R2UR UR4, R3 ;  /* 0x00000000030472ca */ /* 0x004fe200000e0000 */
[----:B------:R-:W-:Y:S02]  /*1020*/  USHF.R.U32.HI UR32, URZ, 0x1, UR8 ;  /* 0x00000001ff207899 */ /* 0x000fe40008011608 */
[----:B------:R-:W-:Y:S02]  /*1030*/  USHF.L.U32 UR31, UR8, 0xb, URZ ;  /* 0x0000000b081f7899 */ /* 0x000fe400080006ff */
[----:B------:R-:W-:-:S02]  /*1040*/  USHF.L.U32 UR30, UR8, 0xe, URZ ;  /* 0x0000000e081e7899 */ /* 0x000fc400080006ff */
[----:B------:R-:W-:Y:S01]  /*1050*/  USEL UR27, UR50, 0xffff, !UP1 ;  /* 0x0000ffff321b7887 */ /* 0x000fe2000c800000 */
[----:B---3--:R-:W-:Y:S02]  /*1060*/  R2UR UR6, R2 ;  /* 0x00000000020672ca */ /* 0x008fe400000e0000 */
[----:B------:R-:W-:-:S03]  /*1070*/  PRMT R2, RZ, 0x7610, R2 ;  /* 0x00007610ff027816 */ /* 0x000fc60000000002 */
[----:B------:R-:W-:-:S04]  /*1080*/  UIADD3 UR5, UPT, UPT, -UR4, URZ, URZ ;  /* 0x000000ff04057290 */ /* 0x000fc8000fffe1ff */
[----:B------:R-:W-:-:S04]  /*1090*/  UIMAD UR59, UR59, UR5, UR16 ;  /* 0x000000053b3b72a4 */ /* 0x000fc8000f8e0210 */
[----:B------:R-:W-:-:S04]  /*10a0*/  UIADD3 UR4, UPT, UPT, -UR6, URZ, URZ ;  /* 0x000000ff06047290 */ /* 0x000fc8000fffe1ff */
[----:B------:R-:W-:-:S06]  /*10b0*/  UIMAD UR4, UR7, UR4, UR20 ;  /* 0x00000004070472a4 */ /* 0x000fcc000f8e0214 */
[----:B------:R-:W-:Y:S01]  /*10c0*/  IMAD.U32 R87, RZ, RZ, UR4 ;  /* 0x00000004ff577e24 */ /* 0x000fe2000f8e00ff */
[----:B-1----:R-:W-:Y:S06]  /*10d0*/  BRA.U UP4, `(.L_x_17) ;  /* 0x0000000104407547 */ /* 0x002fec000b800000 */
[----:B------:R-:W-:-:S13]  /*10e0*/  R2UR UR4, R87 ;  /* 0x00000000570472ca */ /* 0x000fda00000e0000 */
[----:B------:R-:W-:Y:S02]  /*10f0*/  UISETP.NE.AND UP0, UPT, UR4, URZ, UPT ;  /* 0x000000ff0400728c */ /* 0x000fe4000bf05270 */
[----:B------:R-:W-:Y:S02]  /*1100*/  UISETP.NE.AND UP1, UPT, UR4, 0x1, UPT ;  /* 0x000000010400788c */ /* 0x000fe4000bf25270 */
[----:B------:R-:W-:Y:S02]  /*1110*/  UISETP.NE.AND UP2, UPT, UR59, URZ, UP0 ;  /* 0x000000ff3b00728c */ /* 0x000fe40008745270 */
[----:B------:R-:W-:Y:S02]  /*1120*/  USEL UR4, URZ, 0x2, UP0 ;  /* 0x00000002ff047887 */ /* 0x000fe40008000000 */
[----:B------:R-:W-:Y:S02]  /*1130*/  USEL UR8, URZ, 0x1, UP2 ;  /* 0x00000001ff087887 */ /* 0x000fe40009000000 */
[----:B------:R-:W-:-:S02]  /*1140*/  UISETP.NE.AND UP2, UPT, UR59, URZ, UPT ;  /* 0x000000ff3b00728c */ /* 0x000fc4000bf45270 */
[----:B------:R-:W-:Y:S02]  /*1150*/  USEL UR5, URZ, 0x4, UP1 ;  /* 0x00000004ff057887 */ /* 0x000fe40008800000 */
[----:B------:R-:W-:Y:S02]  /*1160*/  UISETP.NE.AND UP0, UPT, UR59, 0x1, UPT ;  /* 0x000000013b00788c */ /* 0x000fe4000bf05270 */
[----:B------:R-:W-:Y:S02]  /*1170*/  USEL UR6, URZ, 0x8, UP1 ;  /* 0x00000008ff067887 */ /* 0x000fe40008800000 */
[----:B------:R-:W-:Y:S02]  /*1180*/  USEL UR7, UR5, 0x4, UP2 ;  /* 0x0000000405077887 */ /* 0x000fe40009000000 */
[----:B------:R-:W-:Y:S02]  /*1190*/  USEL UR4, UR4, 0x2, UP0 ;  /* 0x0000000204047887 */ /* 0x000fe40008000000 */
[----:B------:R-:W-:-:S02]  /*11a0*/  USEL UR5, UR6, 0x8, UP0 ;  /* 0x0000000806057887 */ /* 0x000fc40008000000 */
[----:B------:R-:W-:-:S04]  /*11b0*/  UIADD3 UR4, UPT, UPT, UR4, UR7, UR8 ;  /* 0x0000000704047290 */ /* 0x000fc8000fffe008 */
[----:B------:R-:W-:-:S06]  /*11c0*/  UIADD3 UR4, UPT, UPT, UR4, UR5, URZ ;  /* 0x0000000504047290 */ /* 0x000fcc000fffe0ff */
[----:B------:R-:W-:-:S07]  /*11d0*/  MOV R2, UR4 ;  /* 0x0000000400027c02 */ /* 0x000fce0008000f00 */
.L_x_17:
[----:B------:R-:W1:Y:S01]  /*11e0*/  S2UR UR36, SR_CTAID.Z ;  /* 0x00000000002479c3 */ /* 0x000e620000002700 */
[----:B------:R-:W-:Y:S01]  /*11f0*/  UISETP.GE.AND UP0, UPT, UR21, 0x1, UPT ;  /* 0x000000011500788c */ /* 0x000fe2000bf06270 */
[----:B------:R-:W-:-:S08]  /*1200*/  UMOV UR33, 0x3 ;  /* 0x0000000300217882 */ /* 0x000fd00000000000 */
[----:B------:R-:W-:Y:S05]  /*1210*/  BRA.U !UP0, `(.L_x_18) ;  /* 0x0000000108d47547 */ /* 0x000fea000b800000 */
[----:B------:R-:W2:Y:S01]  /*1220*/  LDCU.128 UR12, c[0x0][0xb10] ;  /* 0x00016200ff0c77ac */ /* 0x000ea20008000c00 */
[----:B------:R-:W3:Y:S01]  /*1230*/  LDCU UR6, c[0x0][0x370] ;  /* 0x00006e00ff0677ac */ /* 0x000ee20008000800 */
[----:B------:R-:W4:Y:S01]  /*1240*/  LDCU UR5, c[0x0][0x374] ;  /* 0x00006e80ff0577ac */ /* 0x000f220008000800 */
[----:B------:R-:W1:Y:S01]  /*1250*/  LDCU UR28, c[0x0][0xb0c] ;  /* 0x00016180ff1c77ac */ /* 0x000e620008000800 */
[----:B------:R-:W1:Y:S01]  /*1260*/  LDCU UR4, c[0x0][0xb20] ;  /* 0x00016400ff0477ac */ /* 0x000e620008000800 */
[----:B------:R-:W1:Y:S01]  /*1270*/  LDCU.64 UR8, c[0x0][0xb28] ;  /* 0x00016500ff0877ac */ /* 0x000e620008000a00 */
[----:B--2---:R-:W-:Y:S02]  /*1280*/  UISETP.NE.AND UP0, UPT, UR14, 0x1, UPT ;  /* 0x000000010e00788c */ /* 0x004fe4000bf05270 */
[----:B----4-:R-:W-:Y:S02]  /*1290*/  UIMAD.WIDE.U32 UR10, UR5, UR15, URZ ;  /* 0x0000000f050a72a5 */ /* 0x010fe4000f8e00ff */
[----:B---3--:R-:W-:-:S02]  /*12a0*/  UIMAD.WIDE.U32 UR22, UR6, UR12, URZ ;  /* 0x0000000c061672a5 */ /* 0x008fc4000f8e00ff */
[----:B-1----:R-:W-:Y:S02]  /*12b0*/  UISETP.NE.AND UP1, UPT, UR28, 0x1, UPT ;  /* 0x000000011c00788c */ /* 0x002fe4000bf25270 */
[----:B------:R-:W-:Y:S01]  /*12c0*/  UISETP.NE.AND UP2, UPT, UR21, 0x1, UPT ;  /* 0x000000011500788c */ /* 0x000fe2000bf45270 */
[----:B------:R-:W-:Y:S02]  /*12d0*/  UMOV UR10, UR11 ;  /* 0x0000000b000a7c82 */ /* 0x000fe40008000000 */
[----:B------:R-:W-:Y:S01]  /*12e0*/  UMOV UR22, UR23 ;  /* 0x0000001700167c82 */ /* 0x000fe20008000000 */
[----:B------:R-:W-:Y:S02]  /*12f0*/  @UP0 USHF.R.U32.HI UR5, URZ, UR4, UR10 ;  /* 0x00000004ff050299 */ /* 0x000fe4000801160a */
[----:B------:R-:W-:Y:S02]  /*1300*/  UIMAD.WIDE.U32 UR24, UR20, UR15, URZ ;  /* 0x0000000f141872a5 */ /* 0x000fe4000f8e00ff */
[----:B------:R-:W-:-:S02]  /*1310*/  UIMAD.WIDE.U32 UR10, UR5, UR8, URZ ;  /* 0x00000008050a72a5 */ /* 0x000fc4000f8e00ff */
[----:B------:R-:W-:Y:S02]  /*1320*/  @UP1 USHF.R.U32.HI UR6, URZ, UR13, UR22 ;  /* 0x0000000dff061299 */ /* 0x000fe40008011616 */
[----:B------:R-:W-:Y:S02]  /*1330*/  UIMAD.WIDE.U32 UR18, UR16, UR12, URZ ;  /* 0x0000000c101272a5 */ /* 0x000fe4000f8e00ff */
[----:B------:R-:W-:Y:S01]  /*1340*/  UIMAD.WIDE.U32 UR22, UR6, UR8, URZ ;  /* 0x00000008061672a5 */ /* 0x000fe2000f8e00ff */
[----:B------:R-:W-:Y:S01]  /*1350*/  UMOV UR24, UR25 ;  /* 0x0000001900187c82 */ /* 0x000fe20008000000 */
[----:B------:R-:W-:Y:S01]  /*1360*/  UMOV UR10, UR11 ;  /* 0x0000000b000a7c82 */ /* 0x000fe20008000000 */
[----:B------:R-:W-:Y:S02]  /*1370*/  USHF.R.U32.HI UR24, URZ, UR4, UR24 ;  /* 0x00000004ff187299 */ /* 0x000fe40008011618 */
[----:B------:R-:W-:Y:S02]  /*1380*/  @UP2 USHF.R.U32.HI UR5, URZ, UR9, UR10 ;  /* 0x00000009ff052299 */ /* 0x000fe4000801160a */
[----:B------:R-:W-:Y:S01]  /*1390*/  UMOV UR7, UR23 ;  /* 0x0000001700077c82 */ /* 0x000fe20008000000 */
[----:B------:R-:W-:Y:S01]  /*13a0*/  UMOV UR18, UR19 ;  /* 0x0000001300127c82 */ /* 0x000fe20008000000 */
[----:B------:R-:W-:-:S02]  /*13b0*/  @UP2 USHF.R.U32.HI UR6, URZ, UR9, UR7 ;  /* 0x00000009ff062299 */ /* 0x000fc40008011607 */
[----:B------:R-:W-:Y:S02]  /*13c0*/  USHF.R.U32.HI UR18, URZ, UR13, UR18 ;  /* 0x0000000dff127299 */ /* 0x000fe40008011612 */
[----:B------:R-:W-:Y:S02]  /*13d0*/  USEL UR4, UR20, UR24, !UP0 ;  /* 0x0000001814047287 */ /* 0x000fe4000c000000 */
[----:B------:R-:W-:Y:S02]  /*13e0*/  UIMAD UR7, UR5, UR21, URZ ;  /* 0x00000015050772a4 */ /* 0x000fe4000f8e02ff */
[----:B------:R-:W-:Y:S02]  /*13f0*/  USEL UR5, UR16, UR18, !UP1 ;  /* 0x0000001210057287 */ /* 0x000fe4000c800000 */
[----:B------:R-:W-:Y:S02]  /*1400*/  UIMAD UR12, UR6, UR21, URZ ;  /* 0x00000015060c72a4 */ /* 0x000fe4000f8e02ff */
[----:B------:R-:W-:-:S02]  /*1410*/  UISETP.GE.AND UP0, UPT, UR4, UR7, UPT ;  /* 0x000000070400728c */ /* 0x000fc4000bf06270 */
[----:B------:R-:W-:Y:S02]  /*1420*/  UIMAD.WIDE.U32 UR10, UR4, UR8, URZ ;  /* 0x00000008040a72a5 */ /* 0x000fe4000f8e00ff */
[----:B------:R-:W-:Y:S02]  /*1430*/  UISETP.GE.OR UP0, UPT, UR5, UR12, UP0 ;  /* 0x0000000c0500728c */ /* 0x000fe40008706670 */
[----:B------:R-:W-:Y:S02]  /*1440*/  UIMAD.WIDE.U32 UR12, UR5, UR8, URZ ;  /* 0x00000008050c72a5 */ /* 0x000fe4000f8e00ff */
[----:B------:R-:W-:Y:S01]  /*1450*/  UIADD3 UR10, UPT, UPT, -UR4, URZ, URZ ;  /* 0x000000ff040a7290 */ /* 0x000fe2000fffe1ff */
[----:B------:R-:W-:Y:S01]  /*1460*/  UMOV UR8, UR11 ;  /* 0x0000000b00087c82 */ /* 0x000fe20008000000 */
[----:B------:R-:W-:Y:S02]  /*1470*/  UIADD3 UR11, UPT, UPT, -UR5, URZ, URZ ;  /* 0x000000ff050b7290 */ /* 0x000fe4000fffe1ff */
[----:B------:R-:W-:-:S03]  /*1480*/  USHF.R.U32.HI UR8, URZ, UR9, UR8 ;  /* 0x00000009ff087299 */ /* 0x000fc60008011608 */
[----:B------:R-:W-:Y:S01]  /*1490*/  @!UP0 UMOV UR7, UR13 ;  /* 0x0000000d00078c82 */ /* 0x000fe20008000000 */
[----:B------:R-:W-:Y:S02]  /*14a0*/  UIMAD UR20, UR14, UR10, UR20 ;  /* 0x0000000a0e1472a4 */ /* 0x000fe4000f8e0214 */
[----:B------:R-:W-:Y:S02]  /*14b0*/  USEL UR8, UR4, UR8, !UP2 ;  /* 0x0000000804087287 */ /* 0x000fe4000d000000 */
[----:B------:R-:W-:Y:S02]  /*14c0*/  @!UP0 USHF.R.U32.HI UR7, URZ, UR9, UR7 ;  /* 0x00000009ff078299 */ /* 0x000fe40008011607 */
[----:B------:R-:W-:Y:S02]  /*14d0*/  UIADD3 UR9, UPT, UPT, -UR8, URZ, URZ ;  /* 0x000000ff08097290 */ /* 0x000fe4000fffe1ff */
[----:B------:R-:W-:Y:S02]  /*14e0*/  @!UP0 USEL UR7, UR5, UR7, !UP2 ;  /* 0x0000000705078287 */ /* 0x000fe4000d000000 */
[----:B------:R-:W-:-:S02]  /*14f0*/  UIMAD UR9, UR21, UR9, UR4 ;  /* 0x00000009150972a4 */ /* 0x000fc4000f8e0204 */
[----:B------:R-:W-:Y:S02]  /*1500*/  @!UP0 UIADD3 UR8, UPT, UPT, UR8, -UR7, URZ ;  /* 0x8000000708088290 */ /* 0x000fe4000fffe0ff */
[----:B------:R-:W-:Y:S02]  /*1510*/  @!UP0 UIMAD UR6, UR9, UR6, UR7 ;  /* 0x00000006090682a4 */ /* 0x000fe4000f8e0207 */
[----:B------:R-:W-:Y:S02]  /*1520*/  @!UP0 UIMAD UR4, UR8, UR21, UR5 ;  /* 0x00000015080482a4 */ /* 0x000fe4000f8e0205 */
[----:B------:R-:W-:Y:S02]  /*1530*/  UIMAD UR16, UR28, UR11, UR16 ;  /* 0x0000000b1c1072a4 */ /* 0x000fe4000f8e0210 */
[----:B------:R-:W-:Y:S01]  /*1540*/  UIMAD UR20, UR4, UR14, UR20 ;  /* 0x0000000e041472a4 */ /* 0x000fe2000f8e0214 */
[----:B------:R-:W-:Y:S02]  /*1550*/  @!UP0 UMOV UR5, UR6 ;  /* 0x0000000600058c82 */ /* 0x000fe40008000000 */
[----:B------:R-:W-:-:S12]  /*1560*/  UIMAD UR16, UR5, UR28, UR16 ;  /* 0x0000001c051072a4 */ /* 0x000fd8000f8e0210 */
.L_x_18:
[----:B------:R-:W-:Y:S02]  /*1570*/  UISETP.NE.AND UP1, UPT, UR29, 0x1, UPT ;  /* 0x000000011d00788c */ /* 0x000fe4000bf25270 */
[----:B------:R-:W-:Y:S02]  /*1580*/  ULOP3.LUT UR27, UR27, 0xffff, URZ, 0xc0, !UPT ;  /* 0x0000ffff1b1b7892 */ /* 0x000fe4000f8ec0ff */
[----:B------:R-:W-:Y:S02]  /*1590*/  ULOP3.LUT UR26, UR26, 0xffff, URZ, 0xc0, !UPT ;  /* 0x0000ffff1a1a7892 */ /* 0x000fe4000f8ec0ff */
[----:B------:R-:W-:Y:S02]  /*15a0*/  UISETP.NE.AND UP0, UPT, UR17, 0x2, UPT ;  /* 0x000000021100788c */ /* 0x000fe4000bf05270 */
[----:B------:R-:W-:Y:S02]  /*15b0*/  ULOP3.LUT UR31, UR31, 0x1000, URZ, 0xc0, !UPT ;  /* 0x000010001f1f7892 */ /* 0x000fe4000f8ec0ff */
[----:B------:R-:W-:-:S02]  /*15c0*/  ULOP3.LUT UR30, UR30, 0x4000, URZ, 0xc0, !UPT ;  /* 0x000040001e1e7892 */ /* 0x000fc4000f8ec0ff */
[----:B------:R-:W-:Y:S02]  /*15d0*/  USHF.L.U32 UR27, UR34, UR27, URZ ;  /* 0x0000001b221b7299 */ /* 0x000fe400080006ff */
[----:B------:R-:W-:Y:S01]  /*15e0*/  USHF.L.U32 UR26, UR33, UR26, URZ ;  /* 0x0000001a211a7299 */ /* 0x000fe200080006ff */
[----:B------:R-:W-:Y:S11]  /*15f0*/  BRA.U UP1, `(.L_x_19) ;  /* 0x0000000101447547 */ /* 0x000ff6000b800000 */
[----:B------:R-:W2:Y:S01]  /*1600*/  LDCU.128 UR8, c[0x0][0xb10] ;  /* 0x00016200ff0877ac */ /* 0x000ea20008000c00 */
[----:B------:R-:W3:Y:S01]  /*1610*/  LDCU UR12, c[0x0][0xb0c] ;  /* 0x00016180ff0c77ac */ /* 0x000ee20008000800 */
[----:B------:R-:W4:Y:S01]  /*1620*/  LDCU UR13, c[0x0][0xb20] ;  /* 0x00016400ff0d77ac */ /* 0x000f220008000800 */
[----:B--2---:R-:W-:Y:S02]  /*1630*/  UIMAD.WIDE.U32 UR6, UR16, UR8, URZ ;  /* 0x00000008100672a5 */ /* 0x004fe4000f8e00ff */
[----:B------:R-:W-:Y:S02]  /*1640*/  UIMAD.WIDE.U32 UR4, UR20, UR11, URZ ;  /* 0x0000000b140472a5 */ /* 0x000fe4000f8e00ff */
[----:B---3--:R-:W-:Y:S02]  /*1650*/  UISETP.NE.AND UP2, UPT, UR12, 0x1, UPT ;  /* 0x000000010c00788c */ /* 0x008fe4000bf45270 */
[----:B------:R-:W-:Y:S01]  /*1660*/  UISETP.NE.AND UP1, UPT, UR10, 0x1, UPT ;  /* 0x000000010a00788c */ /* 0x000fe2000bf25270 */
[----:B------:R-:W-:-:S02]  /*1670*/  UMOV UR6, UR7 ;  /* 0x0000000700067c82 */ /* 0x000fc40008000000 */
[----:B------:R-:W-:Y:S01]  /*1680*/  UMOV UR4, UR5 ;  /* 0x0000000500047c82 */ /* 0x000fe20008000000 */
[----:B------:R-:W-:Y:S02]  /*1690*/  USHF.R.U32.HI UR6, URZ, UR9, UR6 ;  /* 0x00000009ff067299 */ /* 0x000fe40008011606 */
[----:B----4-:R-:W-:Y:S02]  /*16a0*/  USHF.R.U32.HI UR4, URZ, UR13, UR4 ;  /* 0x0000000dff047299 */ /* 0x010fe40008011604 */
[----:B------:R-:W-:Y:S02]  /*16b0*/  USEL UR5, UR16, UR6, !UP2 ;  /* 0x0000000610057287 */ /* 0x000fe4000d000000 */
[----:B------:R-:W-:-:S04]  /*16c0*/  USEL UR4, UR20, UR4, !UP1 ;  /* 0x0000000414047287 */ /* 0x000fc8000c800000 */
[----:B------:R-:W-:Y:S02]  /*16d0*/  UIADD3 UR6, UPT, UPT, UR5, -UR4, URZ ;  /* 0x8000000405067290 */ /* 0x000fe4000fffe0ff */
[----:B------:R-:W-:Y:S02]  /*16e0*/  UIADD3 UR4, UPT, UPT, -UR5, UR4, URZ ;  /* 0x0000000405047290 */ /* 0x000fe4000fffe1ff */
[----:B------:R-:W-:Y:S02]  /*16f0*/  UIMAD UR20, UR6, UR10, UR20 ;  /* 0x0000000a061472a4 */ /* 0x000fe4000f8e0214 */
[----:B------:R-:W-:-:S12]  /*1700*/  UIMAD UR16, UR4, UR12, UR16 ;  /* 0x0000000c041072a4 */ /* 0x000fd8000f8e0210 */
.L_x_19:
[----:B------:R-:W-:Y:S05]  /*1710*/  BRA.U !UP5, `(.L_x_20) ;  /* 0x000000010d0c7547 */ /* 0x000fea000b800000 */
[----:B------:R-:W-:Y:S01]  /*1720*/  UCGABAR_WAIT ;  /* 0x0000000000007dc7 */ /* 0x000fe20008000000 */
[----:B------:R-:W-:Y:S01]  /*1730*/  CCTL.IVALL ;  /* 0x00000000ff00798f */ /* 0x000fe20002000000 */
[----:B------:R-:W-:Y:S05]  /*1740*/  BRA `(.L_x_21) ;  /* 0x0000000000047947 */ /* 0x000fea0003800000 */
.L_x_20:
[----:B------:R-:W-:Y:S06]  /*1750*/  BAR.SYNC.DEFER_BLOCKING 0x0 ;  /* 0x0000000000007b1d */ /* 0x000fec0000010000 */
.L_x_21:
[----:B------:R-:W-:Y:S05]  /*1760*/  BRA.U UP0, `(.L_x_22) ;  /* 0x0000001100a47547 */ /* 0x000fea000b800000 */
[----:B------:R-:W2:Y:S01]  /*1770*/  LDCU UR7, c[0x0][0x38c] ;  /* 0x00007180ff0777ac */ /* 0x000ea20008000800 */
[----:B------:R-:W3:Y:S01]  /*1780*/  S2UR UR8, SR_CgaCtaId ;  /* 0x00000000000879c3 */ /* 0x000ee20000008800 */
[----:B------:R-:W-:Y:S01]  /*1790*/  PLOP3.LUT P1, PT, PT, PT, UP3, 0x80, 0x8 ;  /* 0x000000000008781c */ /* 0x000fe20003f2f038 */
[----:B------:R-:W-:Y:S01]  /*17a0*/  IMAD.MOV.U32 R12, RZ, RZ, 0x1 ;  /* 0x00000001ff0c7424 */ /* 0x000fe200078e00ff */
[----:B------:R-:W-:Y:S01]  /*17b0*/  UMOV UR21, 0x400 ;  /* 0x0000040000157882 */ /* 0x000fe20000000000 */
[----:B------:R-:W-:Y:S01]  /*17c0*/  USHF.L.U32 UR5, UR32, 0x5, URZ ;  /* 0x0000000520057899 */ /* 0x000fe200080006ff */
[----:B------:R-:W-:Y:S01]  /*17d0*/  ISETP.EQ.OR P2, PT, R0, RZ, P3 ;  /* 0x000000ff0000720c */ /* 0x000fe20001f42670 */
[----:B------:R-:W-:Y:S01]  /*17e0*/  UISETP.NE.AND UP1, UPT, UR17, URZ, UPT ;  /* 0x000000ff1100728c */ /* 0x000fe2000bf25270 */
[----:B------:R-:W-:Y:S02]  /*17f0*/  PLOP3.LUT P1, PT, P1, PT, PT, 0x8, 0x80 ;  /* 0x000000000080781c */ /* 0x000fe40000f2e170 */
[----:B------:R-:W-:Y:S01]  /*1800*/  CS2R R10, SRZ ;  /* 0x00000000000a7805 */ /* 0x000fe2000001ff00 */
[----:B------:R-:W-:Y:S01]  /*1810*/  IMAD.MOV.U32 R9, RZ, RZ, RZ ;  /* 0x000000ffff097224 */ /* 0x000fe200078e00ff */
[----:B------:R-:W4:Y:S01]  /*1820*/  LDCU UR43, c[0x0][0x370] ;  /* 0x00006e00ff2b77ac */ /* 0x000f220008000800 */
[----:B------:R-:W-:Y:S01]  /*1830*/  IMAD.MOV.U32 R8, RZ, RZ, 0x1 ;  /* 0x00000001ff087424 */ /* 0x000fe200078e00ff */
[----:B------:R-:W1:Y:S01]  /*1840*/  LDCU.64 UR28, c[0x0][0x348] ;  /* 0x00006900ff1c77ac */ /* 0x000e620008000a00 */
[----:B--2---:R-:W-:-:S02]  /*1850*/  UIADD3 UR6, UPT, UPT, UR7, 0x7f, URZ ;  /* 0x0000007f07067890 */ /* 0x004fc4000fffe0ff */
[----:B------:R-:W-:Y:S02]  /*1860*/  UIADD3 UR49, UPT, UPT, UR7, 0xfe, URZ ;  /* 0x000000fe07317890 */ /* 0x000fe4000fffe0ff */
[----:B------:R-:W-:Y:S02]  /*1870*/  USHF.R.S32.HI UR4, URZ, 0x1f, UR6 ;  /* 0x0000001fff047899 */ /* 0x000fe40008011406 */
[----:B---3--:R-:W-:Y:S02]  /*1880*/  ULEA UR21, UR8, UR21, 0x18 ;  /* 0x0000001508157291 */ /* 0x008fe4000f8ec0ff */
[----:B------:R-:W-:Y:S02]  /*1890*/  ULEA.HI UR4, UR4, UR6, URZ, 0x7 ;  /* 0x0000000604047291 */ /* 0x000fe4000f8f38ff */
[----:B------:R-:W-:Y:S02]  /*18a0*/  UIADD3 UR6, UPT, UPT, UR7, -0x1, URZ ;  /* 0xffffffff07067890 */ /* 0x000fe4000fffe0ff */
[----:B------:R-:W-:-:S02]  /*18b0*/  USHF.R.S32.HI UR45, URZ, 0x7, UR4 ;  /* 0x00000007ff2d7899 */ /* 0x000fc40008011404 */
[----:B------:R-:W-:Y:S02]  /*18c0*/  UISETP.GE.U32.AND UP2, UPT, UR6, -0xff, UPT ;  /* 0xffffff010600788c */ /* 0x000fe4000bf46070 */
[----:B------:R-:W-:Y:S01]  /*18d0*/  UISETP.LT.U32.AND UP0, UPT, UR45, 0x3, UPT ;  /* 0x000000032d00788c */ /* 0x000fe2000bf01070 */
[----:B------:R-:W2:Y:S03]  /*18e0*/  LDCU UR41, c[0x0][0x374] ;  /* 0x00006e80ff2977ac */ /* 0x000ea60008000800 */
[----:B------:R-:W-:Y:S02]  /*18f0*/  USEL UR44, UR45, 0x3, UP0 ;  /* 0x000000032d2c7887 */ /* 0x000fe40008000000 */
[----:B------:R-:W-:Y:S02]  /*1900*/  ULOP3.LUT UR46, UR5, 0x20, URZ, 0xe2, !UPT ;  /* 0x00000020052e7892 */ /* 0x000fe4000f8ee2ff */
[----:B------:R-:W-:-:S02]  /*1910*/  UIADD3 UR24, UPT, UPT, UR44, -0x1, URZ ;  /* 0xffffffff2c187890 */ /* 0x000fc4000fffe0ff */
[----:B------:R-:W-:Y:S02]  /*1920*/  @UP2 UIADD3 UR24, UPT, UPT, UR44, URZ, URZ ;  /* 0x000000ff2c182290 */ /* 0x000fe4000fffe0ff */
[----:B------:R-:W-:Y:S02]  /*1930*/  USEL UR25, UR48, 0x2, UP1 ;  /* 0x0000000230197887 */ /* 0x000fe40008800000 */
[----:B------:R-:W-:Y:S02]  /*1940*/  UIADD3 UR38, UPT, UPT, UR21, 0x6400, UR31 ;  /* 0x0000640015267890 */ /* 0x000fe4000fffe01f */
[----:B------:R-:W-:Y:S02]  /*1950*/  UIADD3 UR37, UPT, UPT, UR21, 0xc400, UR30 ;  /* 0x0000c40015257890 */ /* 0x000fe4000fffe01e */
[----:B------:R-:W-:Y:S02]  /*1960*/  UIADD3 UR47, UPT, UPT, UR45, -UR44, URZ ;  /* 0x8000002c2d2f7290 */ /* 0x000fe4000fffe0ff */
[----:B------:R-:W-:Y:S01]  /*1970*/  UIADD3 UR24, UPT, UPT, UR24, 0x1, URZ ;  /* 0x0000000118187890 */ /* 0x000fe2000fffe0ff */
[----:B-12-4-:R-:W-:-:S11]  /*1980*/  UMOV UR7, URZ ;  /* 0x000000ff00077c82 */ /* 0x016fd60008000000 */
.L_x_42:
[----:B-1----:R-:W1:Y:S02]  /*1990*/  S2UR UR4, SR_CgaCtaId ;  /* 0x00000000000479c3 */ /* 0x002e640000008800 */
[----:B-1----:R-:W-:-:S09]  /*19a0*/  UISETP.NE.AND UP0, UPT, UR4, URZ, UPT ;  /* 0x000000ff0400728c */ /* 0x002fd2000bf05270 */
[----:B------:R-:W-:Y:S05]  /*19b0*/  BRA.U UP0, `(.L_x_23) ;  /* 0x0000000100287547 */ /* 0x000fea000b800000 */
[----:B------:R-:W-:Y:S02]  /*19c0*/  LEA R0, R9, UR21, 0x3 ;  /* 0x0000001509007c11 */ /* 0x000fe4000f8e18ff */
[----:B------:R-:W-:-:S04]  /*19d0*/  SHF.L.U32 R3, R8, 0x1f, RZ ;  /* 0x0000001f08037819 */ /* 0x000fc800000006ff */
[----:B------:R-:W1:Y:S02]  /*19e0*/  SYNCS.PHASECHK.TRANS64.TRYWAIT P0, [R0+URZ+0xf0], R3 ;  /* 0x0000f003000075a7 */ /* 0x000e6400080011ff */
[----:B-1----:R-:W-:Y:S05]  /*19f0*/  @!P0 BRA `(.L_x_24) ;  /* 0x0000007c00708947 */ /* 0x002fea0003800000 */
.L_x_131:
[----:B------:R2:W-:Y:S01]  /*1a00*/  SYNCS.ARRIVE.TRANS64.A1T0 RZ, [R0+URZ+0xe0], RZ ;  /* 0x0000e0ff00ff79a7 */ /* 0x0005e200081000ff */
[----:B------:R-:W-:-:S05]  /*1a10*/  VIADD R9, R9, 0x1 ;  /* 0x0000000109097836 */ /* 0x000fca0000000000 */
[----:B------:R-:W-:-:S04]  /*1a20*/  ISETP.NE.AND P0, PT, R9, 0x2, PT ;  /* 0x000000020900780c */ /* 0x000fc80003f05270 */
[----:B-1----:R-:W-:Y:S02]  /*1a30*/  SEL R3, RZ, 0x1, P0 ;  /* 0x00000001ff037807 */ /* 0x002fe40000000000 */
[----:B------:R-:W-:Y:S02]  /*1a40*/  SEL R9, R9, RZ, P0 ;  /* 0x000000ff09097207 */ /* 0x000fe40000000000 */
[----:B------:R-:W-:-:S07]  /*1a50*/  LOP3.LUT R8, R8, R3, RZ, 0x3c, !PT ;  /* 0x0000000308087212 */ /* 0x000fce00078e3cff */
.L_x_23:
[----:B------:R-:W-:Y:S01]  /*1a60*/  ULEA UR4, UR7, UR21, 0x3 ;  /* 0x0000001507047291 */ /* 0x000fe2000f8e18ff */
[----:B--2---:R-:W-:Y:S01]  /*1a70*/  SHF.L.U32 R0, R12, 0x1f, RZ ;  /* 0x0000001f0c007819 */ /* 0x004fe200000006ff */
[----:B------:R-:W-:Y:S02]  /*1a80*/  UISETP.GE.U32.AND UP0, UPT, UR49, 0xff, UPT ;  /* 0x000000ff3100788c */ /* 0x000fe4000bf06070 */
[----:B------:R-:W-:Y:S02]  /*1a90*/  ULEA UR11, UR20, UR50, 0x1 ;  /* 0x00000032140b7291 */ /* 0x000fe4000f8e08ff */
[----:B------:R-:W-:Y:S02]  /*1aa0*/  ULEA UR35, UR16, UR46, 0x6 ;  /* 0x0000002e10237291 */ /* 0x000fe4000f8e30ff */
[----:B------:R-:W-:Y:S01]  /*1ab0*/  USHF.L.U32 UR11, UR11, 0x7, URZ ;  /* 0x000000070b0b7899 */ /* 0x000fe200080006ff */
[----:B------:R1:W2:Y:S01]  /*1ac0*/  SYNCS.PHASECHK.TRANS64.TRYWAIT P0, [UR4+0x18], R0 ;  /* 0x00001800ff0075a7 */ /* 0x0002a20008001104 */
[----:B------:R-:W-:Y:S01]  /*1ad0*/  UMOV UR6, URZ ;  /* 0x000000ff00067c82 */ /* 0x000fe20008000000 */
[----:B------:R-:W-:Y:S09]  /*1ae0*/  BRA.U !UP0, `(.L_x_25) ;  /* 0x0000000108c07547 */ /* 0x000ff2000b800000 */
[----:B------:R-:W-:Y:S01]  /*1af0*/  UMOV UR13, URZ ;  /* 0x000000ff000d7c82 */ /* 0x000fe20008000000 */
[----:B------:R-:W-:-:S05]  /*1b00*/  UMOV UR4, UR7 ;  /* 0x0000000700047c82 */ /* 0x000fca0008000000 */
.L_x_31:
[----:B------:R-:W-:Y:S01]  /*1b10*/  ULEA UR33, UR4, UR21, 0x3 ;  /* 0x0000001504217291 */ /* 0x000fe2000f8e18ff */
[----:B--2---:R-:W-:Y:S01]  /*1b20*/  @!P3 MOV R2, 0xa000 ;  /* 0x0000a0000002b802 */ /* 0x004fe20000000f00 */
[----:B--2-4-:R-:W-:Y:S10]  /*1b30*/  @P0 BRA `(.L_x_26) ;  /* 0x00000000000c0947 */ /* 0x014ff40003800000 */
[----:B------:R-:W-:-:S04]  /*1b40*/  SHF.L.U32 R3, R12, 0x1f, RZ ;  /* 0x0000001f0c037819 */ /* 0x000fc800000006ff */
[----:B------:R-:W2:Y:S02]  /*1b50*/  SYNCS.PHASECHK.TRANS64.TRYWAIT P0, [UR33+0x18], R3 ;  /* 0x00001803ff0075a7 */ /* 0x000ea40008001121 */
[----:B--2---:R-:W-:Y:S05]  /*1b60*/  @!P0 BRA `(.L_x_27) ;  /* 0x0000007c00288947 */ /* 0x004fea0003800000 */
.L_x_26:
[----:B------:R2:W-:Y:S01]  /*1b70*/  @!P3 SYNCS.ARRIVE.TRANS64 RZ, [UR33], R2 ;  /* 0x00000002ffffb9a7 */ /* 0x0005e20008000021 */
[----:B------:R-:W-:-:S04]  /*1b80*/  ULOP3.LUT UR5, UR25, 0x2, URZ, 0xfc, !UPT ;  /* 0x0000000219057892 */ /* 0x000fc8000f8efcff */
[----:B------:R-:W-:-:S09]  /*1b90*/  UISETP.NE.AND UP0, UPT, UR5, 0x2, UPT ;  /* 0x000000020500788c */ /* 0x000fd2000bf05270 */
[----:B------:R-:W-:Y:S05]  /*1ba0*/  BRA.U UP0, `(.L_x_28) ;  /* 0x0000000100047547 */ /* 0x000fea000b800000 */
[----:B------:R-:W-:Y:S05]  /*1bb0*/  BPT.TRAP 0x1 ;  /* 0x000000040000795c */ /* 0x000fea0000300000 */
.L_x_28:
[----:B------:R-:W-:Y:S04]  /*1bc0*/  BSSY.RECONVERGENT B0, `(.L_x_29) ;  /* 0x0000003000007945 */ /* 0x000fe80003800200 */
[----:B------:R-:W-:Y:S05]  /*1bd0*/  @P2 BRA `(.L_x_30) ;  /* 0x0000000000042947 */ /* 0x000fea0003800000 */
[----:B------:R-:W-:Y:S05]  /*1be0*/  BPT.TRAP 0x1 ;  /* 0x000000040000795c */ /* 0x000fea0000300000 */
.L_x_30:
[----:B------:R-:W-:Y:S05]  /*1bf0*/  BSYNC.RECONVERGENT B0 ;  /* 0x0000000000007941 */ /* 0x000fea0003800200 */
.L_x_29:
[----:B------:R-:W-:Y:S02]  /*1c00*/  UIADD3 UR5, UPT, UPT, UR4, 0x1, URZ ;  /* 0x0000000104057890 */ /* 0x000fe4000fffe0ff */
[----:B------:R-:W-:Y:S02]  /*1c10*/  ULEA UR32, UR4, UR31, 0xd ;  /* 0x0000001f04207291 */ /* 0x000fe4000f8e68ff */
[----:B------:R-:W-:Y:S02]  /*1c20*/  UISETP.NE.AND UP0, UPT, UR5, 0x3, UPT ;  /* 0x000000030500788c */ /* 0x000fe4000bf05270 */
[----:B------:R-:W-:Y:S02]  /*1c30*/  ULEA UR8, UR4, UR30, 0xf ;  /* 0x0000001e04087291 */ /* 0x000fe4000f8e78ff */
[----:B------:R-:W-:Y:S02]  /*1c40*/  USEL UR6, URZ, 0x1, UP0 ;  /* 0x00000001ff067887 */ /* 0x000fe40008000000 */
[----:B------:R-:W-:-:S02]  /*1c50*/  USEL UR7, UR5, URZ, UP0 ;  /* 0x000000ff05077287 */ /* 0x000fc40008000000 */
[----:B------:R-:W-:Y:S02]  /*1c60*/  UIADD3 UR4, UP0, UPT, UR28, 0x180, URZ ;  /* 0x000001801c047890 */ /* 0x000fe4000ff1e0ff */
[----:B------:R-:W-:Y:S01]  /*1c70*/  ULEA UR5, UR7, UR21, 0x3 ;  /* 0x0000001507057291 */ /* 0x000fe2000f8e18ff */
[----:B------:R-:W-:Y:S01]  /*1c80*/  LOP3.LUT R12, R12, UR6, RZ, 0x3c, !PT ;  /* 0x000000060c0c7c12 */ /* 0x000fe2000f8e3cff */
[----:B------:R-:W-:Y:S02]  /*1c90*/  USHF.L.U32 UR34, UR13, 0x7, URZ ;  /* 0x000000070d227899 */ /* 0x000fe400080006ff */
[----:B------:R-:W-:Y:S01]  /*1ca0*/  UIADD3 UR13, UPT, UPT, UR13, 0x1, URZ ;  /* 0x000000010d0d7890 */ /* 0x000fe2000fffe0ff */
[----:B-1----:R-:W-:Y:S01]  /*1cb0*/  SHF.L.U32 R0, R12, 0x1f, RZ ;  /* 0x0000001f0c007819 */ /* 0x002fe200000006ff */
[----:B------:R-:W-:Y:S02]  /*1cc0*/  UIADD3 UR14, UP1, UPT, UR28, 0x80, URZ ;  /* 0x000000801c0e7890 */ /* 0x000fe4000ff3e0ff */
[----:B------:R-:W-:Y:S01]  /*1cd0*/  UIADD3 UR32, UPT, UPT, UR21, 0x6400, UR32 ;  /* 0x0000640015207890 */ /* 0x000fe2000fffe020 */
[----:B------:R3:W4:Y:S01]  /*1ce0*/  SYNCS.PHASECHK.TRANS64.TRYWAIT P0, [UR5+0x18], R0 ;  /* 0x00001800ff0075a7 */ /* 0x0007220008001105 */
[----:B------:R-:W-:-:S02]  /*1cf0*/  UIADD3.X UR5, UPT, UPT, URZ, UR29, URZ, UP0, !UPT ;  /* 0x0000001dff057290 */ /* 0x000fc400087fe4ff */
[----:B------:R-:W-:Y:S02]  /*1d00*/  UISETP.NE.AND UP0, UPT, UR13, UR24, UPT ;  /* 0x000000180d00728c */ /* 0x000fe4000bf05270 */
[----:B------:R-:W-:Y:S02]  /*1d10*/  UIADD3.X UR15, UPT, UPT, URZ, UR29, URZ, UP1, !UPT ;  /* 0x0000001dff0f7290 */ /* 0x000fe40008ffe4ff */
[----:B------:R-:W-:Y:S02]  /*1d20*/  UPRMT UR16, URZ, 0x5410, UR27 ;  /* 0x00005410ff107896 */ /* 0x000fe4000800001b */
[----:B------:R-:W-:Y:S02]  /*1d30*/  UIADD3 UR8, UPT, UPT, UR21, 0xc400, UR8 ;  /* 0x0000c40015087890 */ /* 0x000fe4000fffe008 */
[----:B------:R-:W-:Y:S01]  /*1d40*/  UPRMT UR6, URZ, 0x5410, UR26 ;  /* 0x00005410ff067896 */ /* 0x000fe2000800001a */
[----:B------:R-:W-:Y:S01]  /*1d50*/  UMOV UR18, 0x0 ;  /* 0x0000000000127882 */ /* 0x000fe20000000000 */
[----:B------:R-:W-:Y:S01]  /*1d60*/  UMOV UR19, 0x10000000 ;  /* 0x1000000000137882 */ /* 0x000fe20000000000 */
[----:B------:R-:W-:Y:S01]  /*1d70*/  UMOV UR12, UR36 ;  /* 0x00000024000c7c82 */ /* 0x000fe20008000000 */
[----:B------:R-:W-:Y:S01]  /*1d80*/  UMOV UR9, UR33 ;  /* 0x0000002100097c82 */ /* 0x000fe20008000000 */
[----:B------:R-:W-:Y:S01]  /*1d90*/  UMOV UR10, UR34 ;  /* 0x00000022000a7c82 */ /* 0x000fe20008000000 */
[----:B------:R-:W-:Y:S03]  /*1da0*/  UTMALDG.3D.MULTICAST [UR32], [UR14], UR16, desc[UR18] ;  /* 0x000012200e0073b4 */ /* 0x000fe60008011810 */
[----:B------:R1:W-:Y:S02]  /*1db0*/  UTMALDG.3D.MULTICAST [UR8], [UR4], UR6, desc[UR18] ;  /* 0x00001208040073b4 */ /* 0x0003e40008011806 */
[----:B-1----:R-:W-:Y:S01]  /*1dc0*/  UMOV UR6, UR24 ;  /* 0x0000001800067c82 */ /* 0x002fe20008000000 */
[----:B------:R-:W-:Y:S01]  /*1dd0*/  UMOV UR4, UR7 ;  /* 0x0000000700047c82 */ /* 0x000fe20008000000 */
[----:B---3--:R-:W-:Y:S05]  /*1de0*/  BRA.U UP0, `(.L_x_31) ;  /* 0xfffffffd00487547 */ /* 0x008fea000b83ffff */
.L_x_25:
[----:B------:R-:W-:Y:S01]  /*1df0*/  ULEA UR4, UR7, UR21, 0x3 ;  /* 0x0000001507047291 */ /* 0x000fe2000f8e18ff */
[----:B-1----:R-:W-:Y:S01]  /*1e00*/  SHF.L.U32 R0, R12, 0x1f, RZ ;  /* 0x0000001f0c007819 */ /* 0x002fe200000006ff */
[----:B------:R-:W-:Y:S01]  /*1e10*/  @!P1 SYNCS.ARRIVE.TRANS64.A1T0 RZ, [UR21+0x78], RZ ;  /* 0x000078ffffff99a7 */ /* 0x000fe20008100015 */
[----:B------:R-:W-:-:S06]  /*1e20*/  UISETP.GT.AND UP0, UPT, UR45, UR44, UPT ;  /* 0x0000002c2d00728c */ /* 0x000fcc000bf04270 */
[----:B--2-4-:R1:W2:Y:S03]  /*1e30*/  SYNCS.PHASECHK.TRANS64.TRYWAIT P0, [UR4+0x18], R0 ;  /* 0x00001800ff0075a7 */ /* 0x0142a60008001104 */
[----:B------:R-:W-:Y:S05]  /*1e40*/  BRA.U !UP0, `(.L_x_32) ;  /* 0x0000000108bc7547 */ /* 0x000fea000b800000 */
[----:B------:R-:W-:Y:S01]  /*1e50*/  UIADD3 UR13, UPT, UPT, UR47, UR6, URZ ;  /* 0x000000062f0d7290 */ /* 0x000fe2000fffe0ff */
[----:B------:R-:W-:-:S11]  /*1e60*/  UMOV UR4, UR7 ;  /* 0x0000000700047c82 */ /* 0x000fd60008000000 */
.L_x_38:
[----:B------:R-:W-:Y:S01]  /*1e70*/  ULEA UR17, UR4, UR21, 0x3 ;  /* 0x0000001504117291 */ /* 0x000fe2000f8e18ff */
[----:B--2---:R-:W-:Y:S01]  /*1e80*/  @!P3 MOV R2, 0xa000 ;  /* 0x0000a0000002b802 */ /* 0x004fe20000000f00 */
[----:B--2-4-:R-:W-:Y:S10]  /*1e90*/  @P0 BRA `(.L_x_33) ;  /* 0x00000000000c0947 */ /* 0x014ff40003800000 */
[----:B------:R-:W-:-:S04]  /*1ea0*/  SHF.L.U32 R3, R12, 0x1f, RZ ;  /* 0x0000001f0c037819 */ /* 0x000fc800000006ff */
[----:B------:R-:W2:Y:S02]  /*1eb0*/  SYNCS.PHASECHK.TRANS64.TRYWAIT P0, [UR17+0x18], R3 ;  /* 0x00001803ff0075a7 */ /* 0x000ea40008001111 */
[----:B--2---:R-:W-:Y:S05]  /*1ec0*/  @!P0 BRA `(.L_x_34) ;  /* 0x0000007800688947 */ /* 0x004fea0003800000 */
.L_x_33:
[----:B------:R2:W-:Y:S01]  /*1ed0*/  @!P3 SYNCS.ARRIVE.TRANS64 RZ, [UR17], R2 ;  /* 0x00000002ffffb9a7 */ /* 0x0005e20008000011 */
[----:B------:R-:W-:-:S04]  /*1ee0*/  ULOP3.LUT UR5, UR25, 0x2, URZ, 0xfc, !UPT ;  /* 0x0000000219057892 */ /* 0x000fc8000f8efcff */
[----:B------:R-:W-:-:S09]  /*1ef0*/  UISETP.NE.AND UP0, UPT, UR5, 0x2, UPT ;  /* 0x000000020500788c */ /* 0x000fd2000bf05270 */
[----:B------:R-:W-:Y:S05]  /*1f00*/  BRA.U UP0, `(.L_x_35) ;  /* 0x0000000100047547 */ /* 0x000fea000b800000 */
[----:B------:R-:W-:Y:S05]  /*1f10*/  BPT.TRAP 0x1 ;  /* 0x000000040000795c */ /* 0x000fea0000300000 */
.L_x_35:
[----:B------:R-:W-:Y:S04]  /*1f20*/  BSSY.RECONVERGENT B0, `(.L_x_36) ;  /* 0x0000003000007945 */ /* 0x000fe80003800200 */
[----:B------:R-:W-:Y:S05]  /*1f30*/  @P2 BRA `(.L_x_37) ;  /* 0x0000000000042947 */ /* 0x000fea0003800000 */
[----:B------:R-:W-:Y:S05]  /*1f40*/  BPT.TRAP 0x1 ;  /* 0x000000040000795c */ /* 0x000fea0000300000 */
.L_x_37:
[----:B------:R-:W-:Y:S05]  /*1f50*/  BSYNC.RECONVERGENT B0 ;  /* 0x0000000000007941 */ /* 0x000fea0003800200 */
.L_x_36:
[----:B------:R-:W-:Y:S02]  /*1f60*/  UIADD3 UR5, UPT, UPT, UR4, 0x1, URZ ;  /* 0x0000000104057890 */ /* 0x000fe4000fffe0ff */
[----:B------:R-:W-:Y:S02]  /*1f70*/  UIADD3 UR14, UP1, UPT, UR28, 0x80, URZ ;  /* 0x000000801c0e7890 */ /* 0x000fe4000ff3e0ff */
[----:B------:R-:W-:Y:S02]  /*1f80*/  UISETP.NE.AND UP0, UPT, UR5, 0x3, UPT ;  /* 0x000000030500788c */ /* 0x000fe4000bf05270 */
[----:B------:R-:W-:Y:S02]  /*1f90*/  ULEA UR16, UR4, UR38, 0xd ;  /* 0x0000002604107291 */ /* 0x000fe4000f8e68ff */
[----:B------:R-:W-:Y:S02]  /*1fa0*/  USEL UR8, URZ, 0x1, UP0 ;  /* 0x00000001ff087887 */ /* 0x000fe40008000000 */
[----:B------:R-:W-:-:S02]  /*1fb0*/  USEL UR7, UR5, URZ, UP0 ;  /* 0x000000ff05077287 */ /* 0x000fc40008000000 */
[----:B------:R-:W-:Y:S02]  /*1fc0*/  UIADD3 UR22, UP0, UPT, UR28, 0x180, URZ ;  /* 0x000001801c167890 */ /* 0x000fe4000ff1e0ff */
[----:B------:R-:W-:Y:S01]  /*1fd0*/  ULEA UR5, UR7, UR21, 0x3 ;  /* 0x0000001507057291 */ /* 0x000fe2000f8e18ff */
[----:B------:R-:W-:Y:S01]  /*1fe0*/  LOP3.LUT R12, R12, UR8, RZ, 0x3c, !PT ;  /* 0x000000080c0c7c12 */ /* 0x000fe2000f8e3cff */
[----:B------:R-:W-:Y:S02]  /*1ff0*/  ULEA UR8, UR4, UR37, 0xf ;  /* 0x0000002504087291 */ /* 0x000fe4000f8e78ff */
[----:B------:R-:W-:Y:S01]  /*2000*/  USHF.L.U32 UR18, UR6, 0x7, URZ ;  /* 0x0000000706127899 */ /* 0x000fe200080006ff */
[----:B-1----:R-:W-:Y:S01]  /*2010*/  SHF.L.U32 R0, R12, 0x1f, RZ ;  /* 0x0000001f0c007819 */ /* 0x002fe200000006ff */
[----:B------:R-:W-:Y:S02]  /*2020*/  UPRMT UR4, URZ, 0x5410, UR27 ;  /* 0x00005410ff047896 */ /* 0x000fe4000800001b */
[----:B------:R-:W-:Y:S01]  /*2030*/  UIADD3.X UR15, UPT, UPT, URZ, UR29, URZ, UP1, !UPT ;  /* 0x0000001dff0f7290 */ /* 0x000fe20008ffe4ff */
[----:B------:R3:W4:Y:S01]  /*2040*/  SYNCS.PHASECHK.TRANS64.TRYWAIT P0, [UR5+0x18], R0 ;  /* 0x00001800ff0075a7 */ /* 0x0007220008001105 */
[----:B------:R-:W-:-:S02]  /*2050*/  UPRMT UR5, URZ, 0x5410, UR26 ;  /* 0x00005410ff057896 */ /* 0x000fc4000800001a */
[----:B------:R-:W-:Y:S01]  /*2060*/  UIADD3.X UR23, UPT, UPT, URZ, UR29, URZ, UP0, !UPT ;  /* 0x0000001dff177290 */ /* 0x000fe200087fe4ff */
[----:B------:R-:W-:Y:S01]  /*2070*/  UMOV UR32, 0x0 ;  /* 0x0000000000207882 */ /* 0x000fe20000000000 */
[----:B------:R-:W-:Y:S01]  /*2080*/  UMOV UR33, 0x10000000 ;  /* 0x1000000000217882 */ /* 0x000fe20000000000 */
[----:B------:R-:W-:Y:S01]  /*2090*/  UMOV UR19, UR35 ;  /* 0x0000002300137c82 */ /* 0x000fe20008000000 */
[----:B------:R-:W-:Y:S01]  /*20a0*/  UMOV UR20, UR36 ;  /* 0x0000002400147c82 */ /* 0x000fe20008000000 */
[----:B------:R-:W-:Y:S01]  /*20b0*/  UMOV UR12, UR36 ;  /* 0x00000024000c7c82 */ /* 0x000fe20008000000 */
[----:B------:R-:W-:Y:S01]  /*20c0*/  UMOV UR9, UR17 ;  /* 0x0000001100097c82 */ /* 0x000fe20008000000 */
[----:B------:R-:W-:Y:S01]  /*20d0*/  UMOV UR10, UR18 ;  /* 0x00000012000a7c82 */ /* 0x000fe20008000000 */
[----:B------:R1:W-:Y:S01]  /*20e0*/  UTMALDG.3D.MULTICAST [UR16], [UR14], UR4, desc[UR32] ;  /* 0x000020100e0073b4 */ /* 0x0003e20008011804 */
[----:B------:R-:W-:-:S04]  /*20f0*/  UIADD3 UR6, UPT, UPT, UR6, 0x1, URZ ;  /* 0x0000000106067890 */ /* 0x000fc8000fffe0ff */
[----:B------:R-:W-:Y:S01]  /*2100*/  UISETP.NE.AND UP0, UPT, UR6, UR13, UPT ;  /* 0x0000000d0600728c */ /* 0x000fe2000bf05270 */
[----:B------:R3:W-:Y:S01]  /*2110*/  UTMALDG.3D.MULTICAST [UR8], [UR22], UR5, desc[UR32] ;  /* 0x00002008160073b4 */ /* 0x0007e20008011805 */
[----:B-1----:R-:W-:-:S07]  /*2120*/  UMOV UR4, UR7 ;  /* 0x0000000700047c82 */ /* 0x002fce0008000000 */
[----:B---3--:R-:W-:Y:S05]  /*2130*/  BRA.U UP0, `(.L_x_38) ;  /* 0xfffffffd004c7547 */ /* 0x008fea000b83ffff */
.L_x_32:
[C---:B------:R-:W-:Y:S01]  /*2140*/  LEA R3, R11.reuse, UR21, 0x3 ;  /* 0x000000150b037c11 */ /* 0x040fe2000f8e18ff */
[----:B------:R-:W-:Y:S01]  /*2150*/  NOP ;  /* 0x0000000000007918 */ /* 0x000fe20000000000 */
[----:B-1----:R-:W-:Y:S02]  /*2160*/  SHF.L.U32 R0, R10, 0x1f, RZ ;  /* 0x0000001f0a007819 */ /* 0x002fe400000006ff */
[----:B------:R-:W-:Y:S02]  /*2170*/  LEA R5, R11, UR21, 0x4 ;  /* 0x000000150b057c11 */ /* 0x000fe4000f8e20ff */
[----:B--2-4-:R-:W1:Y:S02]  /*2180*/  SYNCS.PHASECHK.TRANS64.TRYWAIT P0, [R3+URZ+0x80], R0 ;  /* 0x00008000030075a7 */ /* 0x014e6400080011ff */
[----:B-1----:R-:W-:Y:S05]  /*2190*/  @!P0 BRA `(.L_x_39) ;  /* 0x0000007400cc8947 */ /* 0x002fea0003800000 */
.L_x_134:
[----:B------:R-:W2:Y:S01]  /*21a0*/  LDS.128 R4, [R5+0x110] ;  /* 0x0001100005047984 */ /* 0x000ea20000000c00 */
[----:B------:R-:W-:Y:S01]  /*21b0*/  UISETP.GE.AND UP0, UPT, UR42, 0x1, UPT ;  /* 0x000000012a00788c */ /* 0x000fe2000bf06270 */
[----:B------:R-:W-:Y:S01]  /*21c0*/  @!PT LDS RZ, [RZ] ;  /* 0x00000000fffff984 */ /* 0x000fe20000000800 */
[----:B------:R-:W-:Y:S01]  /*21d0*/  @!PT LDS RZ, [RZ] ;  /* 0x00000000fffff984 */ /* 0x000fe20000000800 */
[----:B------:R-:W-:Y:S01]  /*21e0*/  @!PT LDS RZ, [RZ] ;  /* 0x00000000fffff984 */ /* 0x000fe20000000800 */
[----:B------:R-:W-:Y:S01]  /*21f0*/  @!PT LDS RZ, [RZ] ;  /* 0x00000000fffff984 */ /* 0x000fe20000000800 */
[----:B------:R3:W-:Y:S06]  /*2200*/  MEMBAR.ALL.CTA ;  /* 0x0000000000007992 */ /* 0x0007ec0000008000 */
[----:B---3--:R-:W3:Y:S01]  /*2210*/  FENCE.VIEW.ASYNC.S ;  /* 0x00000000000073c6 */ /* 0x008ee20000000000 */
[----:B--2---:R-:W-:-:S13]  /*2220*/  LOP3.LUT P0, RZ, R6, 0x1, RZ, 0xc0, !PT ;  /* 0x0000000106ff7812 */ /* 0x004fda000780c0ff */
[----:B---3--:R-:W-:Y:S01]  /*2230*/  VOTEU.ANY UP1, P0 ;  /* 0x0000000000ff7886 */ /* 0x008fe20000020100 */
[----:B------:R-:W-:-:S13]  /*2240*/  PLOP3.LUT P0, PT, PT, PT, UP1, 0x80, 0x8 ;  /* 0x000000000008781c */ /* 0x000fda0003f0f018 */
[----:B-1----:R-:W-:Y:S02]  /*2250*/  @P0 LOP3.LUT R0, R5, 0xffff, RZ, 0xc0, !PT ;  /* 0x0000ffff05000812 */ /* 0x002fe400078ec0ff */
[----:B------:R-:W-:Y:S02]  /*2260*/  @P0 MOV R2, R4 ;  /* 0x0000000400020202 */ /* 0x000fe40000000f00 */
[----:B------:R-:W-:Y:S01]  /*2270*/  @P0 R2UR UR5, R0 ;  /* 0x00000000000502ca */ /* 0x000fe200000e0000 */
[----:B------:R-:W-:Y:S01]  /*2280*/  VIADD R0, R3, 0x90 ;  /* 0x0000009003007836 */ /* 0x000fe20000000000 */
[----:B------:R-:W-:Y:S02]  /*2290*/  @P0 SHF.R.U32.HI R4, RZ, 0x10, R5 ;  /* 0x00000010ff040819 */ /* 0x000fe40000011605 */
[----:B------:R-:W-:Y:S02]  /*22a0*/  @P0 R2UR UR6, R2 ;  /* 0x00000000020602ca */ /* 0x000fe400000e0000 */
[----:B------:R-:W-:-:S02]  /*22b0*/  PRMT R0, RZ, 0x654, R0 ;  /* 0x00000654ff007816 */ /* 0x000fc40000000000 */
[----:B------:R-:W-:Y:S02]  /*22c0*/  @P0 R2UR UR4, R4 ;  /* 0x00000000040402ca */ /* 0x000fe400000e0000 */
[----:B------:R1:W-:Y:S03]  /*22d0*/  SYNCS.ARRIVE.TRANS64.RED.A1T0 RZ, [R0+URZ], RZ ;  /* 0x000000ff00ff79a7 */ /* 0x0003e600081004ff */
[----:B------:R-:W-:-:S04]  /*22e0*/  @UP1 UMOV UR39, UR5 ;  /* 0x0000000500271c82 */ /* 0x000fc80008000000 */
[----:B------:R-:W-:-:S04]  /*22f0*/  @UP1 UMOV UR40, UR6 ;  /* 0x0000000600281c82 */ /* 0x000fc80008000000 */
[----:B------:R-:W-:Y:S01]  /*2300*/  @UP1 UMOV UR36, UR4 ;  /* 0x0000000400241c82 */ /* 0x000fe20008000000 */
[----:B------:R-:W-:Y:S05]  /*2310*/  BRA.U !UP0, `(.L_x_40) ;  /* 0x0000000108d47547 */ /* 0x000fea000b800000 */
[----:B------:R-:W2:Y:S01]  /*2320*/  LDCU.128 UR12, c[0x0][0xb10] ;  /* 0x00016200ff0c77ac */ /* 0x000ea20008000c00 */
[----:B------:R-:W3:Y:S01]  /*2330*/  LDCU UR22, c[0x0][0xb20] ;  /* 0x00016400ff1677ac */ /* 0x000ee20008000800 */
[----:B------:R-:W4:Y:S01]  /*2340*/  LDCU UR20, c[0x0][0xb0c] ;  /* 0x00016180ff1477ac */ /* 0x000f220008000800 */
[----:B------:R-:W1:Y:S01]  /*2350*/  LDCU.64 UR8, c[0x0][0xb28] ;  /* 0x00016500ff0877ac */ /* 0x000e620008000a00 */
[----:B------:R-:W-:Y:S02]  /*2360*/  UISETP.NE.AND UP3, UPT, UR42, 0x1, UPT ;  /* 0x000000012a00788c */ /* 0x000fe4000bf65270 */
[----:B--2---:R-:W-:Y:S02]  /*2370*/  UIMAD.WIDE.U32 UR10, UR41, UR15, URZ ;  /* 0x0000000f290a72a5 */ /* 0x004fe4000f8e00ff */
[----:B------:R-:W-:Y:S02]  /*2380*/  UIMAD.WIDE.U32 UR4, UR43, UR12, URZ ;  /* 0x0000000c2b0472a5 */ /* 0x000fe4000f8e00ff */
[----:B------:R-:W-:-:S02]  /*2390*/  UISETP.NE.AND UP0, UPT, UR14, 0x1, UPT ;  /* 0x000000010e00788c */ /* 0x000fc4000bf05270 */
[----:B------:R-:W-:Y:S01]  /*23a0*/  UIMAD.WIDE.U32 UR18, UR39, UR15, URZ ;  /* 0x0000000f271272a5 */ /* 0x000fe2000f8e00ff */
[----:B------:R-:W-:Y:S02]  /*23b0*/  UMOV UR10, UR11 ;  /* 0x0000000b000a7c82 */ /* 0x000fe40008000000 */
[----:B------:R-:W-:Y:S01]  /*23c0*/  UMOV UR4, UR5 ;  /* 0x0000000500047c82 */ /* 0x000fe20008000000 */
[----:B---3--:R-:W-:Y:S02]  /*23d0*/  USHF.R.U32.HI UR10, URZ, UR22, UR10 ;  /* 0x00000016ff0a7299 */ /* 0x008fe4000801160a */
[----:B----4-:R-:W-:Y:S02]  /*23e0*/  UISETP.NE.AND UP2, UPT, UR20, 0x1, UPT ;  /* 0x000000011400788c */ /* 0x010fe4000bf45270 */
[----:B------:R-:W-:Y:S02]  /*23f0*/  USHF.R.U32.HI UR4, URZ, UR13, UR4 ;  /* 0x0000000dff047299 */ /* 0x000fe40008011604 */
[----:B------:R-:W-:-:S02]  /*2400*/  USEL UR5, UR41, UR10, !UP0 ;  /* 0x0000000a29057287 */ /* 0x000fc4000c000000 */
[----:B------:R-:W-:Y:S02]  /*2410*/  USEL UR6, UR43, UR4, !UP2 ;  /* 0x000000042b067287 */ /* 0x000fe4000d000000 */
[----:B-1----:R-:W-:Y:S01]  /*2420*/  UIMAD.WIDE.U32 UR10, UR5, UR8, URZ ;  /* 0x00000008050a72a5 */ /* 0x002fe2000f8e00ff */
[----:B------:R-:W-:Y:S01]  /*2430*/  UMOV UR4, UR19 ;  /* 0x0000001300047c82 */ /* 0x000fe20008000000 */
[----:B------:R-:W-:Y:S02]  /*2440*/  UIMAD.WIDE.U32 UR16, UR40, UR12, URZ ;  /* 0x0000000c281072a5 */ /* 0x000fe4000f8e00ff */
[----:B------:R-:W-:-:S03]  /*2450*/  UIMAD.WIDE.U32 UR18, UR6, UR8, URZ ;  /* 0x00000008061272a5 */ /* 0x000fc6000f8e00ff */
[----:B------:R-:W-:Y:S01]  /*2460*/  UMOV UR10, UR11 ;  /* 0x0000000b000a7c82 */ /* 0x000fe20008000000 */
[----:B------:R-:W-:Y:S02]  /*2470*/  USHF.R.U32.HI UR4, URZ, UR22, UR4 ;  /* 0x00000016ff047299 */ /* 0x000fe40008011604 */
[----:B------:R-:W-:Y:S01]  /*2480*/  @UP3 USHF.R.U32.HI UR5, URZ, UR9, UR10 ;  /* 0x00000009ff053299 */ /* 0x000fe2000801160a */
[----:B------:R-:W-:Y:S01]  /*2490*/  UMOV UR16, UR17 ;  /* 0x0000001100107c82 */ /* 0x000fe20008000000 */
[----:B------:R-:W-:Y:S01]  /*24a0*/  UMOV UR18, UR19 ;  /* 0x0000001300127c82 */ /* 0x000fe20008000000 */
[----:B------:R-:W-:Y:S02]  /*24b0*/  USHF.R.U32.HI UR13, URZ, UR13, UR16 ;  /* 0x0000000dff0d7299 */ /* 0x000fe40008011610 */
[----:B------:R-:W-:Y:S02]  /*24c0*/  USEL UR4, UR39, UR4, !UP0 ;  /* 0x0000000427047287 */ /* 0x000fe4000c000000 */
[----:B------:R-:W-:-:S02]  /*24d0*/  @UP3 USHF.R.U32.HI UR6, URZ, UR9, UR18 ;  /* 0x00000009ff063299 */ /* 0x000fc40008011612 */
[----:B------:R-:W-:Y:S02]  /*24e0*/  UIMAD UR10, UR42, UR5, URZ ;  /* 0x000000052a0a72a4 */ /* 0x000fe4000f8e02ff */
[----:B------:R-:W-:Y:S02]  /*24f0*/  USEL UR5, UR40, UR13, !UP2 ;  /* 0x0000000d28057287 */ /* 0x000fe4000d000000 */
[----:B------:R-:W-:Y:S02]  /*2500*/  UIMAD UR12, UR42, UR6, URZ ;  /* 0x000000062a0c72a4 */ /* 0x000fe4000f8e02ff */
[----:B------:R-:W-:Y:S02]  /*2510*/  UISETP.GE.AND UP0, UPT, UR4, UR10, UPT ;  /* 0x0000000a0400728c */ /* 0x000fe4000bf06270 */
[----:B------:R-:W-:Y:S02]  /*2520*/  UIMAD.WIDE.U32 UR10, UR4, UR8, URZ ;  /* 0x00000008040a72a5 */ /* 0x000fe4000f8e00ff */
[----:B------:R-:W-:-:S02]  /*2530*/  UISETP.GE.OR UP0, UPT, UR5, UR12, UP0 ;  /* 0x0000000c0500728c */ /* 0x000fc40008706670 */
        /* <DEDUP_REMOVED lines=19> */
.L_x_40:
[----:B------:R-:W2:Y:S02]  /*2670*/  LDCU UR4, c[0x0][0xb30] ;  /* 0x00016600ff0477ac */ /* 0x000ea40008000800 */
[----:B--2---:R-:W-:-:S09]  /*2680*/  UISETP.NE.AND UP0, UPT, UR4, 0x1, UPT ;  /* 0x000000010400788c */ /* 0x004fd2000bf05270 */
[----:B------:R-:W-:Y:S05]  /*2690*/  BRA.U UP0, `(.L_x_41) ;  /* 0x0000000100447547 */ /* 0x000fea000b800000 */
        /* <DEDUP_REMOVED lines=17> */
.L_x_41:
[----:B------:R-:W-:Y:S01]  /*27b0*/  VIADD R11, R11, 0x1 ;  /* 0x000000010b0b7836 */ /* 0x000fe20000000000 */
[----:B------:R-:W-:Y:S01]  /*27c0*/  R2UR UR4, R87 ;  /* 0x00000000570472ca */ /* 0x000fe200000e0000 */
[----:B------:R-:W-:Y:S01]  /*27d0*/  UIADD3 UR16, UPT, UPT, UR40, UR59, URZ ;  /* 0x0000003b28107290 */ /* 0x000fe2000fffe0ff */
[----:B------:R-:W-:Y:S02]  /*27e0*/  PLOP3.LUT P1, PT, PT, PT, PT, 0x80, 0x8 ;  /* 0x000000000008781c */ /* 0x000fe40003f2f070 */
[----:B------:R-:W-:-:S04]  /*27f0*/  ISETP.NE.AND P0, PT, R11, 0x2, PT ;  /* 0x000000020b00780c */ /* 0x000fc80003f05270 */
[----:B------:R-:W-:Y:S02]  /*2800*/  SEL R3, RZ, 0x1, P0 ;  /* 0x00000001ff037807 */ /* 0x000fe40000000000 */
[----:B------:R-:W-:Y:S02]  /*2810*/  SEL R11, R11, RZ, P0 ;  /* 0x000000ff0b0b7207 */ /* 0x000fe40000000000 */
[----:B------:R-:W-:Y:S01]  /*2820*/  LOP3.LUT R10, R10, R3, RZ, 0x3c, !PT ;  /* 0x000000030a0a7212 */ /* 0x000fe200078e3cff */
[----:B------:R-:W-:Y:S01]  /*2830*/  UIADD3 UR20, UPT, UPT, UR39, UR4, URZ ;  /* 0x0000000427147290 */ /* 0x000fe2000fffe0ff */
[----:B------:R-:W-:Y:S11]  /*2840*/  BRA.U UP1, `(.L_x_42) ;  /* 0xfffffff101507547 */ /* 0x000ff6000b83ffff */
[----:B------:R-:W-:Y:S01]  /*2850*/  UIADD3 UR21, UPT, UPT, UR21, 0x18, URZ ;  /* 0x0000001815157890 */ /* 0x000fe2000fffe0ff */
[----:B------:R-:W-:-:S03]  /*2860*/  SHF.L.U32 R3, R12, 0x1f, RZ ;  /* 0x0000001f0c037819 */ /* 0x000fc600000006ff */
[----:B------:R-:W-:-:S09]  /*2870*/  ULEA UR4, UR7, UR21, 0x3 ;  /* 0x0000001507047291 */ /* 0x000fd2000f8e18ff */
[----:B------:R-:W2:Y:S02]  /*2880*/  SYNCS.PHASECHK.TRANS64.TRYWAIT P0, [UR4], R3 ;  /* 0x00000003ff0075a7 */ /* 0x000ea40008001104 */
[----:B--2---:R-:W-:Y:S05]  /*2890*/  @!P0 BRA `(.L_x_43) ;  /* 0x0000007000208947 */ /* 0x004fea0003800000 */
.L_x_136:
[----:B------:R-:W-:-:S04]  /*28a0*/  UIADD3 UR4, UPT, UPT, UR7, 0x1, URZ ;  /* 0x0000000107047890 */ /* 0x000fc8000fffe0ff */
[----:B------:R-:W-:-:S04]  /*28b0*/  UISETP.NE.AND UP0, UPT, UR4, 0x3, UPT ;  /* 0x000000030400788c */ /* 0x000fc8000bf05270 */
[----:B------:R-:W-:Y:S02]  /*28c0*/  USEL UR6, URZ, 0x1, UP0 ;  /* 0x00000001ff067887 */ /* 0x000fe40008000000 */
[----:B------:R-:W-:-:S04]  /*28d0*/  USEL UR4, UR4, URZ, UP0 ;  /* 0x000000ff04047287 */ /* 0x000fc80008000000 */
[----:B------:R-:W-:Y:S01]  /*28e0*/  ULEA UR5, UR4, UR21, 0x3 ;  /* 0x0000001504057291 */ /* 0x000fe2000f8e18ff */
[----:B------:R-:W-:-:S04]  /*28f0*/  LOP3.LUT R12, R12, UR6, RZ, 0x3c, !PT ;  /* 0x000000060c0c7c12 */ /* 0x000fc8000f8e3cff */
[----:B-1----:R-:W-:-:S04]  /*2900*/  SHF.L.U32 R3, R12, 0x1f, RZ ;  /* 0x0000001f0c037819 */ /* 0x002fc800000006ff */
[----:B------:R-:W1:Y:S02]  /*2910*/  SYNCS.PHASECHK.TRANS64.TRYWAIT P0, [UR5], R3 ;  /* 0x00000003ff0075a7 */ /* 0x000e640008001105 */
[----:B-1----:R-:W-:Y:S05]  /*2920*/  @!P0 BRA `(.L_x_44) ;  /* 0x0000007000148947 */ /* 0x002fea0003800000 */
.L_x_138:
[----:B------:R-:W-:-:S04]  /*2930*/  UIADD3 UR4, UPT, UPT, UR4, 0x1, URZ ;  /* 0x0000000104047890 */ /* 0x000fc8000fffe0ff */
[----:B------:R-:W-:-:S04]  /*2940*/  UISETP.NE.AND UP0, UPT, UR4, 0x3, UPT ;  /* 0x000000030400788c */ /* 0x000fc8000bf05270 */
[----:B------:R-:W-:Y:S02]  /*2950*/  USEL UR5, URZ, 0x1, UP0 ;  /* 0x00000001ff057887 */ /* 0x000fe40008000000 */
[----:B------:R-:W-:-:S04]  /*2960*/  USEL UR4, UR4, URZ, UP0 ;  /* 0x000000ff04047287 */ /* 0x000fc80008000000 */
[----:B------:R-:W-:Y:S01]  /*2970*/  ULEA UR4, UR4, UR21, 0x3 ;  /* 0x0000001504047291 */ /* 0x000fe2000f8e18ff */
[----:B-1----:R-:W-:-:S04]  /*2980*/  LOP3.LUT R3, R12, UR5, RZ, 0x3c, !PT ;  /* 0x000000050c037c12 */ /* 0x002fc8000f8e3cff */
[----:B------:R-:W-:Y:S01]  /*2990*/  SHF.L.U32 R3, R3, 0x1f, RZ ;  /* 0x0000001f03037819 */ /* 0x000fe200000006ff */
[----:B------:R-:W-:-:S07]  /*29a0*/  IMAD.U32 R0, RZ, RZ, UR4 ;  /* 0x00000004ff007e24 */ /* 0x000fce000f8e00ff */
.L_x_45:
[----:B-1----:R1:W2:Y:S02]  /*29b0*/  SYNCS.PHASECHK.TRANS64.TRYWAIT P0, [R0+URZ], R3 ;  /* 0x00000003000075a7 */ /* 0x0022a400080011ff */
[----:B--2---:R-:W-:Y:S05]  /*29c0*/  @!P0 NANOSLEEP.SYNCS 0x989680 ;  /* 0x009896800000895d */ /* 0x004fea0003900000 */
[----:B------:R-:W2:Y:S02]  /*29d0*/  @!P0 SYNCS.PHASECHK.TRANS64 P0, [R0+URZ], R3 ;  /* 0x00000003000085a7 */ /* 0x000ea400080010ff */
[----:B--2---:R-:W-:Y:S05]  /*29e0*/  @P0 EXIT ;  /* 0x000000000000094d */ /* 0x004fea0003800000 */
[----:B------:R-:W-:Y:S05]  /*29f0*/  BRA `(.L_x_45) ;  /* 0xfffffffc00ec7947 */ /* 0x000fea000383ffff */
.L_x_22:
[----:B------:R-:W2:Y:S02]  /*2a00*/  S2UR UR4, SR_CgaCtaId ;  /* 0x00000000000479c3 */ /* 0x000ea40000008800 */
[----:B--2---:R-:W-:-:S04]  /*2a10*/  UISETP.NE.AND UP0, UPT, UR4, URZ, UPT ;  /* 0x000000ff0400728c */ /* 0x004fc8000bf05270 */
[----:B------:R-:W-:-:S09]  /*2a20*/  UISETP.NE.OR UP0, UPT, UR17, 0x1, UP0 ;  /* 0x000000011100788c */ /* 0x000fd20008705670 */
[----:B------:R-:W-:Y:S05]  /*2a30*/  BRA.U UP0, `(.L_x_46) ;  /* 0x00000005004c7547 */ /* 0x000fea000b800000 */
[----:B------:R-:W2:Y:S01]  /*2a40*/  S2UR UR5, SR_CgaCtaId ;  /* 0x00000000000579c3 */ /* 0x000ea20000008800 */
[----:B------:R-:W-:Y:S01]  /*2a50*/  UMOV UR4, 0x400 ;  /* 0x0000040000047882 */ /* 0x000fe20000000000 */
[----:B------:R-:W-:Y:S01]  /*2a60*/  ISETP.GE.U32.AND P2, PT, R0, 0x4, PT ;  /* 0x000000040000780c */ /* 0x000fe20003f46070 */
[----:B------:R-:W-:Y:S01]  /*2a70*/  IMAD.MOV.U32 R12, RZ, RZ, 0x1 ;  /* 0x00000001ff0c7424 */ /* 0x000fe200078e00ff */
[----:B------:R-:W-:Y:S02]  /*2a80*/  CS2R R10, SRZ ;  /* 0x00000000000a7805 */ /* 0x000fe4000001ff00 */
[----:B------:R-:W-:Y:S01]  /*2a90*/  CS2R R8, SRZ ;  /* 0x0000000000087805 */ /* 0x000fe2000001ff00 */
[----:B--2---:R-:W-:-:S03]  /*2aa0*/  ULEA UR6, UR5, UR4, 0x18 ;  /* 0x0000000405067291 */ /* 0x004fc6000f8ec0ff */
[----:B------:R-:W-:-:S09]  /*2ab0*/  UMOV UR5, URZ ;  /* 0x000000ff00057c82 */ /* 0x000fd20008000000 */
.L_x_50:
[----:B------:R-:W-:Y:S02]  /*2ac0*/  LEA R2, R8, UR6, 0x3 ;  /* 0x0000000608027c11 */ /* 0x000fe4000f8e18ff */
[----:B------:R-:W-:-:S03]  /*2ad0*/  SHF.L.U32 R5, R9, 0x1f, RZ ;  /* 0x0000001f09057819 */ /* 0x000fc600000006ff */
[----:B------:R-:W-:Y:S01]  /*2ae0*/  VIADD R4, R2, 0xf0 ;  /* 0x000000f002047836 */ /* 0x000fe20000000000 */
[----:B------:R-:W2:Y:S02]  /*2af0*/  SYNCS.PHASECHK.TRANS64.TRYWAIT P0, [R2+URZ+0xe0], R5 ;  /* 0x0000e005020075a7 */ /* 0x000ea400080011ff */
[----:B--2---:R-:W-:Y:S05]  /*2b00*/  @!P0 BRA `(.L_x_47) ;  /* 0x0000006c00b48947 */ /* 0x004fea0003800000 */
.L_x_139:
[----:B------:R-:W-:Y:S01]  /*2b10*/  ULEA UR4, UR5, UR6, 0x3 ;  /* 0x0000000605047291 */ /* 0x000fe2000f8e18ff */
[----:B------:R-:W-:Y:S02]  /*2b20*/  PRMT R4, RZ, 0x654, R4 ;  /* 0x00000654ff047816 */ /* 0x000fe40000000004 */
[----:B--2---:R-:W-:Y:S01]  /*2b30*/  SHF.L.U32 R5, R12, 0x1f, RZ ;  /* 0x0000001f0c057819 */ /* 0x004fe200000006ff */
[----:B------:R-:W-:Y:S01]  /*2b40*/  UIADD3 UR7, UPT, UPT, UR4, 0x80, URZ ;  /* 0x0000008004077890 */ /* 0x000fe2000fffe0ff */
[----:B------:R2:W-:Y:S05]  /*2b50*/  SYNCS.ARRIVE.TRANS64.RED.A1T0 RZ, [R4+URZ], RZ ;  /* 0x000000ff04ff79a7 */ /* 0x0005ea00081004ff */
[----:B------:R-:W-:Y:S01]  /*2b60*/  IMAD.U32 R7, RZ, RZ, UR7 ;  /* 0x00000007ff077e24 */ /* 0x000fe2000f8e00ff */
[----:B------:R-:W3:Y:S04]  /*2b70*/  SYNCS.PHASECHK.TRANS64.TRYWAIT P0, [UR4+0x90], R5 ;  /* 0x00009005ff0075a7 */ /* 0x000ee80008001104 */
[----:B------:R-:W-:Y:S01]  /*2b80*/  PRMT R6, R0, 0x654, R7 ;  /* 0x0000065400067816 */ /* 0x000fe20000000007 */
[----:B--2---:R-:W-:Y:S01]  /*2b90*/  @!P2 IMAD.MOV.U32 R4, RZ, RZ, 0x10 ;  /* 0x00000010ff04a424 */ /* 0x004fe200078e00ff */
[----:B---3--:R-:W-:Y:S06]  /*2ba0*/  @!P0 BRA `(.L_x_48) ;  /* 0x0000006c00a08947 */ /* 0x008fec0003800000 */
.L_x_141:
[----:B------:R-:W-:Y:S01]  /*2bb0*/  ULEA UR8, UR5, UR6, 0x4 ;  /* 0x0000000605087291 */ /* 0x000fe2000f8e20ff */
[----:B------:R-:W-:Y:S01]  /*2bc0*/  SEL R3, R6, R3, !P2 ;  /* 0x0000000306037207 */ /* 0x000fe20005000000 */
[----:B------:R-:W-:Y:S01]  /*2bd0*/  UIADD3 UR9, UPT, UPT, UR4, 0x80, URZ ;  /* 0x0000008004097890 */ /* 0x000fe2000fffe0ff */
[----:B--2---:R-:W-:Y:S01]  /*2be0*/  LEA R2, R11, UR6, 0x3 ;  /* 0x000000060b027c11 */ /* 0x004fe2000f8e18ff */
[----:B------:R-:W-:Y:S01]  /*2bf0*/  UIADD3 UR8, UPT, UPT, UR8, 0x110, URZ ;  /* 0x0000011008087890 */ /* 0x000fe2000fffe0ff */
[----:B------:R-:W-:Y:S01]  /*2c00*/  SHF.L.U32 R5, R10, 0x1f, RZ ;  /* 0x0000001f0a057819 */ /* 0x000fe200000006ff */
[----:B------:R2:W-:Y:S01]  /*2c10*/  @!P2 SYNCS.ARRIVE.TRANS64.RED RZ, [R3+URZ], R4 ;  /* 0x0000000403ffa9a7 */ /* 0x0005e200080004ff */
[----:B------:R-:W-:Y:S01]  /*2c20*/  UIADD3 UR4, UPT, UPT, UR5, 0x1, URZ ;  /* 0x0000000105047890 */ /* 0x000fe2000fffe0ff */
[----:B------:R-:W-:-:S03]  /*2c30*/  VIADD R8, R8, 0x1 ;  /* 0x0000000108087836 */ /* 0x000fc60000000000 */
[----:B------:R-:W-:Y:S02]  /*2c40*/  UISETP.NE.AND UP0, UPT, UR4, 0x2, UPT ;  /* 0x000000020400788c */ /* 0x000fe4000bf05270 */
[----:B------:R-:W-:Y:S06]  /*2c50*/  UGETNEXTWORKID.BROADCAST [UR8], [UR9] ;  /* 0x00000000080073ca */ /* 0x000fec0008000100 */
[----:B------:R-:W-:Y:S01]  /*2c60*/  USEL UR7, URZ, 0x1, UP0 ;  /* 0x00000001ff077887 */ /* 0x000fe20008000000 */
[----:B------:R-:W-:Y:S01]  /*2c70*/  ISETP.NE.AND P0, PT, R8, 0x2, PT ;  /* 0x000000020800780c */ /* 0x000fe20003f05270 */
[----:B------:R-:W-:Y:S01]  /*2c80*/  USEL UR5, UR4, URZ, UP0 ;  /* 0x000000ff04057287 */ /* 0x000fe20008000000 */
[----:B------:R-:W3:Y:S03]  /*2c90*/  SYNCS.PHASECHK.TRANS64.TRYWAIT P1, [R2+URZ+0x80], R5 ;  /* 0x00008005020075a7 */ /* 0x000ee600080211ff */
[----:B------:R-:W-:Y:S01]  /*2ca0*/  LOP3.LUT R12, R12, UR7, RZ, 0x3c, !PT ;  /* 0x000000070c0c7c12 */ /* 0x000fe2000f8e3cff */
[----:B--23--:R-:W-:Y:S07]  /*2cb0*/  @!P1 BRA `(.L_x_49) ;  /* 0x0000006c00749947 */ /* 0x00cfee0003800000 */
.L_x_142:
[C---:B------:R-:W-:Y:S01]  /*2cc0*/  LEA R4, R11.reuse, UR6, 0x4 ;  /* 0x000000060b047c11 */ /* 0x040fe2000f8e20ff */
[----:B--2---:R-:W-:Y:S01]  /*2cd0*/  VIADD R2, R2, 0x90 ;  /* 0x0000009002027836 */ /* 0x004fe20000000000 */
[----:B------:R-:W-:Y:S01]  /*2ce0*/  SEL R8, R8, RZ, P0 ;  /* 0x000000ff08087207 */ /* 0x000fe20000000000 */
[----:B------:R-:W-:-:S03]  /*2cf0*/  VIADD R11, R11, 0x1 ;  /* 0x000000010b0b7836 */ /* 0x000fc60000000000 */
[----:B------:R-:W2:Y:S01]  /*2d00*/  LDS.128 R4, [R4+0x110] ;  /* 0x0001100004047984 */ /* 0x000ea20000000c00 */
[----:B------:R-:W-:Y:S02]  /*2d10*/  PRMT R2, RZ, 0x654, R2 ;  /* 0x00000654ff027816 */ /* 0x000fe40000000002 */
[C---:B------:R-:W-:Y:S01]  /*2d20*/  ISETP.NE.AND P1, PT, R11.reuse, 0x2, PT ;  /* 0x000000020b00780c */ /* 0x040fe20003f25270 */
[----:B------:R-:W-:Y:S01]  /*2d30*/  @!PT LDS RZ, [RZ] ;  /* 0x00000000fffff984 */ /* 0x000fe20000000800 */
[----:B------:R-:W-:Y:S01]  /*2d40*/  @!PT LDS RZ, [RZ] ;  /* 0x00000000fffff984 */ /* 0x000fe20000000800 */
[----:B------:R-:W-:Y:S01]  /*2d50*/  @!PT LDS RZ, [RZ] ;  /* 0x00000000fffff984 */ /* 0x000fe20000000800 */
[----:B------:R-:W-:Y:S01]  /*2d60*/  @!PT LDS RZ, [RZ] ;  /* 0x00000000fffff984 */ /* 0x000fe20000000800 */
[----:B------:R3:W-:Y:S06]  /*2d70*/  MEMBAR.ALL.CTA ;  /* 0x0000000000007992 */ /* 0x0007ec0000008000 */
[----:B---3--:R-:W3:Y:S01]  /*2d80*/  FENCE.VIEW.ASYNC.S ;  /* 0x00000000000073c6 */ /* 0x008ee20000000000 */
[----:B------:R-:W-:Y:S01]  /*2d90*/  SEL R11, R11, RZ, P1 ;  /* 0x000000ff0b0b7207 */ /* 0x000fe20000800000 */
[----:B---3--:R3:W-:Y:S01]  /*2da0*/  SYNCS.ARRIVE.TRANS64.RED.A1T0 RZ, [R2+URZ], RZ ;  /* 0x000000ff02ff79a7 */ /* 0x0087e200081004ff */
[----:B--2---:R-:W-:-:S02]  /*2db0*/  LOP3.LUT P3, RZ, R6, 0x1, RZ, 0xc0, !PT ;  /* 0x0000000106ff7812 */ /* 0x004fc4000786c0ff */
[----:B------:R-:W-:-:S04]  /*2dc0*/  SEL R5, RZ, 0x1, P1 ;  /* 0x00000001ff057807 */ /* 0x000fc80000800000 */
[----:B------:R-:W-:Y:S02]  /*2dd0*/  LOP3.LUT R10, R10, R5, RZ, 0x3c, !PT ;  /* 0x000000050a0a7212 */ /* 0x000fe400078e3cff */
[----:B---3--:R-:W-:-:S04]  /*2de0*/  SEL R2, RZ, 0x1, P0 ;  /* 0x00000001ff027807 */ /* 0x008fc80000000000 */
[----:B------:R-:W-:Y:S01]  /*2df0*/  LOP3.LUT R9, R9, R2, RZ, 0x3c, !PT ;  /* 0x0000000209097212 */ /* 0x000fe200078e3cff */
[----:B------:R-:W-:Y:S06]  /*2e00*/  @P3 BRA `(.L_x_50) ;  /* 0xfffffffc002c3947 */ /* 0x000fec000383ffff */
[----:B------:R-:W-:Y:S01]  /*2e10*/  ULEA UR4, UR5, UR6, 0x3 ;  /* 0x0000000605047291 */ /* 0x000fe2000f8e18ff */
[----:B------:R-:W-:-:S08]  /*2e20*/  SHF.L.U32 R3, R12, 0x1f, RZ ;  /* 0x0000001f0c037819 */ /* 0x000fd000000006ff */
[----:B------:R-:W2:Y:S02]  /*2e30*/  SYNCS.PHASECHK.TRANS64 P0, [UR4+0x90], R3 ;  /* 0x00009003ff0075a7 */ /* 0x000ea40008001004 */
[----:B--2---:R-:W-:Y:S05]  /*2e40*/  @P0 BRA `(.L_x_51) ;  /* 0x0000000000080947 */ /* 0x004fea0003800000 */
[----:B------:R-:W2:Y:S02]  /*2e50*/  SYNCS.PHASECHK.TRANS64.TRYWAIT P0, [UR4+0x90], R3 ;  /* 0x00009003ff0075a7 */ /* 0x000ea40008001104 */
[----:B--2---:R-:W-:Y:S05]  /*2e60*/  @!P0 BRA `(.L_x_52) ;  /* 0x0000006c001c8947 */ /* 0x004fea0003800000 */
.L_x_51:
[----:B------:R-:W-:-:S04]  /*2e70*/  UIADD3 UR7, UPT, UPT, UR5, 0x1, URZ ;  /* 0x0000000105077890 */ /* 0x000fc8000fffe0ff */
[----:B------:R-:W-:-:S04]  /*2e80*/  UISETP.NE.AND UP0, UPT, UR7, 0x2, UPT ;  /* 0x000000020700788c */ /* 0x000fc8000bf05270 */
[----:B------:R-:W-:Y:S02]  /*2e90*/  USEL UR8, URZ, 0x1, UP0 ;  /* 0x00000001ff087887 */ /* 0x000fe40008000000 */
[----:B------:R-:W-:-:S04]  /*2ea0*/  USEL UR7, UR7, URZ, UP0 ;  /* 0x000000ff07077287 */ /* 0x000fc80008000000 */
[----:B------:R-:W-:Y:S01]  /*2eb0*/  ULEA UR7, UR7, UR6, 0x3 ;  /* 0x0000000607077291 */ /* 0x000fe2000f8e18ff */
[----:B--2---:R-:W-:-:S04]  /*2ec0*/  LOP3.LUT R3, R12, UR8, RZ, 0x3c, !PT ;  /* 0x000000080c037c12 */ /* 0x004fc8000f8e3cff */
[----:B------:R-:W-:-:S04]  /*2ed0*/  SHF.L.U32 R0, R3, 0x1f, RZ ;  /* 0x0000001f03007819 */ /* 0x000fc800000006ff */
[----:B------:R-:W2:Y:S02]  /*2ee0*/  SYNCS.PHASECHK.TRANS64 P0, [UR7+0x90], R0 ;  /* 0x00009000ff0075a7 */ /* 0x000ea40008001007 */
[----:B-12---:R-:W-:Y:S05]  /*2ef0*/  @P0 EXIT ;  /* 0x000000000000094d */ /* 0x006fea0003800000 */
[----:B------:R-:W-:Y:S02]  /*2f00*/  SHF.L.U32 R3, R3, 0x1f, RZ ;  /* 0x0000001f03037819 */ /* 0x000fe400000006ff */
[----:B------:R-:W-:-:S07]  /*2f10*/  MOV R0, UR7 ;  /* 0x0000000700007c02 */ /* 0x000fce0008000f00 */
.L_x_53:
[----:B-1----:R1:W2:Y:S02]  /*2f20*/  SYNCS.PHASECHK.TRANS64.TRYWAIT P0, [R0+URZ+0x90], R3 ;  /* 0x00009003000075a7 */ /* 0x0022a400080011ff */
[----:B--2---:R-:W-:Y:S05]  /*2f30*/  @!P0 NANOSLEEP.SYNCS 0x989680 ;  /* 0x009896800000895d */ /* 0x004fea0003900000 */
[----:B------:R-:W2:Y:S02]  /*2f40*/  @!P0 SYNCS.PHASECHK.TRANS64 P0, [R0+URZ+0x90], R3 ;  /* 0x00009003000085a7 */ /* 0x000ea400080010ff */
[----:B--2---:R-:W-:Y:S05]  /*2f50*/  @P0 EXIT ;  /* 0x000000000000094d */ /* 0x004fea0003800000 */
[----:B------:R-:W-:Y:S05]  /*2f60*/  BRA `(.L_x_53) ;  /* 0xfffffffc00ec7947 */ /* 0x000fea000383ffff */
.L_x_46:
[----:B------:R-:W-:Y:S05]  /*2f70*/  BRA.U UP4, `(.L_x_54) ;  /* 0x0000000d04d87547 */ /* 0x000fea000b800000 */
[----:B------:R-:W2:Y:S01]  /*2f80*/  S2UR UR7, SR_CgaCtaId ;  /* 0x00000000000779c3 */ /* 0x000ea20000008800 */
[----:B------:R-:W-:Y:S01]  /*2f90*/  UMOV UR4, 0x40 ;  /* 0x0000004000047882 */ /* 0x000fe20000000000 */
[----:B------:R-:W-:Y:S01]  /*2fa0*/  NOP ;  /* 0x0000000000007918 */ /* 0x000fe20000000000 */
[----:B------:R-:W-:Y:S01]  /*2fb0*/  UMOV UR6, 0x400 ;  /* 0x0000040000067882 */ /* 0x000fe20000000000 */
[----:B--2---:R-:W-:Y:S02]  /*2fc0*/  ULEA UR5, UR7, UR4, 0x18 ;  /* 0x0000000407057291 */ /* 0x004fe4000f8ec0ff */
[----:B------:R-:W-:-:S07]  /*2fd0*/  ULEA UR6, UR7, UR6, 0x18 ;  /* 0x0000000607067291 */ /* 0x000fce000f8ec0ff */
[----:B------:R-:W2:Y:S02]  /*2fe0*/  LDS.U8 R0, [UR5+0x1c] ;  /* 0x00001c05ff007984 */ /* 0x000ea40008000000 */
[----:B--2---:R-:W-:-:S13]  /*2ff0*/  ISETP.NE.AND P0, PT, R0, RZ, PT ;  /* 0x000000ff0000720c */ /* 0x004fda0003f05270 */
[----:B------:R-:W-:Y:S05]  /*3000*/  @P0 BRA `(.L_x_55) ;  /* 0x0000000000580947 */ /* 0x000fea0003800000 */
[----:B------:R-:W-:-:S13]  /*3010*/  ELECT P0, URZ, PT ;  /* 0x0000000000ff782f */ /* 0x000fda0003800000 */
[----:B------:R-:W-:Y:S05]  /*3020*/  @!P0 BRA `(.L_x_56) ;  /* 0x0000000000608947 */ /* 0x000fea0003800000 */
[----:B------:R-:W-:Y:S01]  /*3030*/  UMOV UR4, 0x10 ;  /* 0x0000001000047882 */ /* 0x000fe20000000000 */
[----:B------:R-:W-:Y:S01]  /*3040*/  HFMA2 R0, -RZ, RZ, 0, 5.9604644775390625e-08 ;  /* 0x00000001ff007431 */ /* 0x000fe200000001ff */
[----:B------:R-:W-:-:S03]  /*3050*/  MOV R3, 0xffff ;  /* 0x0000ffff00037802 */ /* 0x000fc60000000f00 */
[----:B------:R-:W-:Y:S04]  /*3060*/  DEPBAR.LE SB2, 0x36 ;  /* 0x0000ad800000791a */ /* 0x000fe80000000000 */
[----:B------:R-:W2:Y:S02]  /*3070*/  UTCATOMSWS.FIND_AND_SET.ALIGN UP0, UR4, UR4 ;  /* 0x00000004000475e3 */ /* 0x000ea40008000800 */
[----:B--2---:R-:W-:Y:S01]  /*3080*/  MOV R4, UR4 ;  /* 0x0000000400047c02 */ /* 0x004fe20008000f00 */
[----:B------:R-:W-:Y:S06]  /*3090*/  BRA.U UP0, `(.L_x_57) ;  /* 0x0000000100187547 */ /* 0x000fec000b800000 */
.L_x_58:
[----:B------:R-:W-:Y:S05]  /*30a0*/  NANOSLEEP 0x64 ;  /* 0x000000640000795d */ /* 0x000fea0003800000 */
[----:B------:R-:W-:-:S05]  /*30b0*/  UMOV UR4, 0x10 ;  /* 0x0000001000047882 */ /* 0x000fca0000000000 */
[----:B------:R-:W-:Y:S04]  /*30c0*/  DEPBAR.LE SB2, 0x36 ;  /* 0x0000ad800000791a */ /* 0x000fe80000000000 */
[----:B------:R-:W2:Y:S02]  /*30d0*/  UTCATOMSWS.FIND_AND_SET.ALIGN UP0, UR4, UR4 ;  /* 0x00000004000475e3 */ /* 0x000ea40008000800 */
[----:B--2---:R-:W-:Y:S01]  /*30e0*/  MOV R4, UR4 ;  /* 0x0000000400047c02 */ /* 0x004fe20008000f00 */
[----:B------:R-:W-:Y:S05]  /*30f0*/  BRA.U !UP0, `(.L_x_58) ;  /* 0xfffffffd08e87547 */ /* 0x000fea000b83ffff */
.L_x_57:
[-C--:B------:R-:W-:Y:S02]  /*3100*/  SHF.L.U32 R3, R3, R4.reuse, RZ ;  /* 0x0000000403037219 */ /* 0x080fe400000006ff */
[----:B------:R-:W-:Y:S01]  /*3110*/  SHF.L.U32 R0, R0, R4, RZ ;  /* 0x0000000400007219 */ /* 0x000fe200000006ff */
[----:B------:R-:W-:Y:S02]  /*3120*/  IMAD.SHL.U32 R4, R4, 0x20, RZ ;  /* 0x0000002004047824 */ /* 0x000fe400078e00ff */
[----:B------:R2:W-:Y:S04]  /*3130*/  ATOMS.OR RZ, [UR5+0x14], R3 ;  /* 0x00001403ffff798c */ /* 0x0005e8000b000005 */
[----:B------:R2:W-:Y:S04]  /*3140*/  ATOMS.OR RZ, [UR5+0x18], R0 ;  /* 0x00001800ffff798c */ /* 0x0005e8000b000005 */
[----:B------:R2:W-:Y:S01]  /*3150*/  STS [UR6+0x130], R4 ;  /* 0x00013004ff007988 */ /* 0x0005e20008000806 */
[----:B------:R-:W-:Y:S05]  /*3160*/  BRA `(.L_x_56) ;  /* 0x0000000000107947 */ /* 0x000fea0003800000 */
.L_x_55:
[----:B------:R-:W-:Y:S02]  /*3170*/  MOV R0, 0xffffffff ;  /* 0xffffffff00007802 */ /* 0x000fe40000000f00 */
[----:B------:R-:W-:-:S03]  /*3180*/  MOV R4, 0x31b0 ;  /* 0x000031b000047802 */ /* 0x000fc60000000f00 */
[----:B------:R2:W-:Y:S04]  /*3190*/  STS [UR6+0x130], R0 ;  /* 0x00013000ff007988 */ /* 0x0005e80008000806 */
[----:B-12--5:R-:W-:Y:S05]  /*31a0*/  CALL.REL.NOINC `($__internal_1_$__cuda_sm10x_tcgen05_guardrail_trap_phase_invalid_during_alloc) ;  /* 0x0000007000607944 */ /* 0x026fea0003c00000 */
.L_x_56:
[----:B------:R-:W-:Y:S05]  /*31b0*/  WARPSYNC.ALL ;  /* 0x0000000000007948 */ /* 0x000fea0003800000 */
[----:B------:R-:W3:Y:S01]  /*31c0*/  S2UR UR4, SR_CgaCtaId ;  /* 0x00000000000479c3 */ /* 0x000ee20000008800 */
[----:B------:R-:W-:Y:S01]  /*31d0*/  UMOV UR26, 0x400 ;  /* 0x00000400001a7882 */ /* 0x000fe20000000000 */
[----:B------:R-:W-:-:S06]  /*31e0*/  NOP ;  /* 0x0000000000007918 */ /* 0x000fcc0000000000 */
[----:B------:R-:W-:Y:S06]  /*31f0*/  BAR.ARV 0x6, 0xa0 ;  /* 0x0182800000007b1d */ /* 0x000fec0000002000 */
[----:B------:R-:W4:Y:S01]  /*3200*/  LDCU UR5, c[0x0][0x38c] ;  /* 0x00007180ff0577ac */ /* 0x000f220008000800 */
[----:B------:R-:W-:Y:S01]  /*3210*/  LOP3.LUT R2, R2, 0xffff, RZ, 0xc0, !PT ;  /* 0x0000ffff02027812 */ /* 0x000fe200078ec0ff */
[----:B------:R-:W-:Y:S01]  /*3220*/  IMAD.MOV.U32 R11, RZ, RZ, 0x1 ;  /* 0x00000001ff0b7424 */ /* 0x000fe200078e00ff */
[----:B------:R-:W-:Y:S01]  /*3230*/  CS2R R8, SRZ ;  /* 0x0000000000087805 */ /* 0x000fe2000001ff00 */
[----:B------:R-:W1:Y:S01]  /*3240*/  LDCU UR7, c[0x0][0x38c] ;  /* 0x00007180ff0777ac */ /* 0x000e620008000800 */
[----:B------:R-:W-:Y:S01]  /*3250*/  R2UR UR27, R2 ;  /* 0x00000000021b72ca */ /* 0x000fe200000e0000 */
[----:B------:R-:W-:Y:S01]  /*3260*/  IMAD.MOV.U32 R10, RZ, RZ, RZ ;  /* 0x000000ffff0a7224 */ /* 0x000fe200078e00ff */
[----:B------:R-:W-:Y:S01]  /*3270*/  UMOV UR30, URZ ;  /* 0x000000ff001e7c82 */ /* 0x000fe20008000000 */
[----:B------:R-:W-:Y:S01]  /*3280*/  UMOV UR24, URZ ;  /* 0x000000ff00187c82 */ /* 0x000fe20008000000 */
[----:B---3--:R-:W-:Y:S01]  /*3290*/  ULEA UR26, UR4, UR26, 0x18 ;  /* 0x0000001a041a7291 */ /* 0x008fe2000f8ec0ff */
[----:B------:R-:W-:Y:S01]  /*32a0*/  UMOV UR38, 0x0 ;  /* 0x0000000000267882 */ /* 0x000fe20000000000 */
[----:B------:R-:W-:-:S02]  /*32b0*/  UMOV UR39, 0x4400490 ;  /* 0x0440049000277882 */ /* 0x000fc40000000000 */
[----:B------:R-:W-:Y:S02]  /*32c0*/  UIADD3 UR4, UPT, UPT, UR26, 0x6400, URZ ;  /* 0x000064001a047890 */ /* 0x000fe4000fffe0ff */
[----:B------:R-:W-:Y:S02]  /*32d0*/  UIADD3 UR6, UPT, UPT, UR26, 0xc400, URZ ;  /* 0x0000c4001a067890 */ /* 0x000fe4000fffe0ff */
[----:B----4-:R-:W-:Y:S01]  /*32e0*/  UIADD3 UR5, UPT, UPT, UR5, 0x7f, URZ ;  /* 0x0000007f05057890 */ /* 0x010fe2000fffe0ff */
[----:B--2---:R-:W2:Y:S01]  /*32f0*/  LDS R0, [UR26+0x130] ;  /* 0x0001301aff007984 */ /* 0x004ea20008000800 */
[----:B-1----:R-:W-:Y:S01]  /*3300*/  UMOV UR36, 0x0 ;  /* 0x0000000000247882 */ /* 0x002fe20000000000 */
[----:B------:R-:W-:Y:S01]  /*3310*/  UMOV UR37, 0x4400490 ;  /* 0x0440049000257882 */ /* 0x000fe20000000000 */
[----:B------:R-:W-:Y:S02]  /*3320*/  USHF.R.S32.HI UR40, URZ, 0x1f, UR5 ;  /* 0x0000001fff287899 */ /* 0x000fe40008011405 */
[----:B------:R-:W-:-:S02]  /*3330*/  UISETP.GE.AND UP4, UPT, UR7, 0x1, UPT ;  /* 0x000000010700788c */ /* 0x000fc4000bf86270 */
[----:B------:R-:W-:Y:S02]  /*3340*/  ULEA.HI UR40, UR40, UR5, URZ, 0x7 ;  /* 0x0000000528287291 */ /* 0x000fe4000f8f38ff */
[----:B------:R-:W-:Y:S02]  /*3350*/  USHF.R.U32.HI UR5, URZ, 0x4, UR4 ;  /* 0x00000004ff057899 */ /* 0x000fe40008011604 */
[----:B------:R-:W-:Y:S02]  /*3360*/  USHF.R.S32.HI UR40, URZ, 0x7, UR40 ;  /* 0x00000007ff287899 */ /* 0x000fe40008011428 */
[----:B------:R-:W-:Y:S02]  /*3370*/  USHF.R.U32.HI UR4, URZ, 0x4, UR6 ;  /* 0x00000004ff047899 */ /* 0x000fe40008011606 */
[----:B------:R-:W-:Y:S02]  /*3380*/  UISETP.LT.AND UP0, UPT, UR40, 0x1, UPT ;  /* 0x000000012800788c */ /* 0x000fe4000bf01270 */
[----:B------:R-:W-:-:S02]  /*3390*/  ULOP3.LUT UR5, UR5, 0x3fff, URZ, 0xc0, !UPT ;  /* 0x00003fff05057892 */ /* 0x000fc4000f8ec0ff */
[----:B------:R-:W-:Y:S02]  /*33a0*/  ULOP3.LUT UR4, UR4, 0x3fff, URZ, 0xc0, !UPT ;  /* 0x00003fff04047892 */ /* 0x000fe4000f8ec0ff */
[----:B------:R-:W-:Y:S02]  /*33b0*/  USEL UR41, UR40, 0x1, !UP0 ;  /* 0x0000000128297887 */ /* 0x000fe4000c000000 */
[----:B------:R-:W-:Y:S02]  /*33c0*/  ULOP3.LUT UR28, UR5, 0x10000, URZ, 0xfc, !UPT ;  /* 0x00010000051c7892 */ /* 0x000fe4000f8efcff */
[----:B------:R-:W-:Y:S02]  /*33d0*/  ULOP3.LUT UR29, UR4, 0x10000, URZ, 0xfc, !UPT ;  /* 0x00010000041d7892 */ /* 0x000fe4000f8efcff */
[----:B------:R-:W-:Y:S01]  /*33e0*/  UIADD3 UR41, UPT, UPT, -UR41, URZ, URZ ;  /* 0x000000ff29297290 */ /* 0x000fe2000fffe1ff */
[----:B------:R-:W-:Y:S01]  /*33f0*/  UMOV UR34, 0x0 ;  /* 0x0000000000227882 */ /* 0x000fe20000000000 */
[----:B------:R-:W-:Y:S01]  /*3400*/  UMOV UR35, 0x4400490 ;  /* 0x0440049000237882 */ /* 0x000fe20000000000 */
[----:B------:R-:W-:Y:S01]  /*3410*/  UMOV UR32, 0x0 ;  /* 0x0000000000207882 */ /* 0x000fe20000000000 */
[----:B------:R-:W-:Y:S01]  /*3420*/  UMOV UR33, 0x4400490 ;  /* 0x0440049000217882 */ /* 0x000fe20000000000 */
[----:B--2---:R-:W-:-:S15]  /*3430*/  R2UR UR42, R0 ;  /* 0x00000000002a72ca */ /* 0x004fde00000e0000 */
.L_x_65:
[----:B------:R-:W-:Y:S02]  /*3440*/  LEA R0, R10, UR26, 0x3 ;  /* 0x0000001a0a007c11 */ /* 0x000fe4000f8e18ff */
[----:B------:R-:W-:Y:S02]  /*3450*/  SHF.L.U32 R5, R9, 0x1f, RZ ;  /* 0x0000001f09057819 */ /* 0x000fe400000006ff */
[----:B------:R-:W-:Y:S01]  /*3460*/  PLOP3.LUT P0, PT, PT, PT, UP4, 0x80, 0x8 ;  /* 0x000000000008781c */ /* 0x000fe20003f0f048 */
[----:B------:R-:W-:Y:S01]  /*3470*/  VIADD R3, R0, 0x90 ;  /* 0x0000009000037836 */ /* 0x000fe20000000000 */
[----:B-1----:R-:W1:Y:S02]  /*3480*/  SYNCS.PHASECHK.TRANS64.TRYWAIT P1, [R0+URZ+0x80], R5 ;  /* 0x00008005000075a7 */ /* 0x002e6400080211ff */
[----:B-1-3--:R-:W-:Y:S09]  /*3490*/  @!P1 BRA `(.L_x_59) ;  /* 0x0000006400a89947 */ /* 0x00aff20003800000 */
.L_x_144:
[----:B------:R-:W-:Y:S01]  /*34a0*/  LEA R4, R10, UR26, 0x4 ;  /* 0x0000001a0a047c11 */ /* 0x000fe2000f8e20ff */
[----:B------:R-:W-:Y:S01]  /*34b0*/  @UP4 ULEA UR4, UR24, UR26, 0x3 ;  /* 0x0000001a18044291 */ /* 0x000fe2000f8e18ff */
[----:B------:R-:W-:Y:S01]  /*34c0*/  PLOP3.LUT P2, PT, PT, PT, PT, 0x80, 0x8 ;  /* 0x000000000008781c */ /* 0x000fe20003f4f070 */
[----:B------:R-:W-:Y:S01]  /*34d0*/  ULEA UR31, UR30, UR26, 0x3 ;  /* 0x0000001a1e1f7291 */ /* 0x000fe2000f8e18ff */
[----:B------:R-:W-:Y:S02]  /*34e0*/  PRMT R3, RZ, 0x654, R3 ;  /* 0x00000654ff037816 */ /* 0x000fe40000000003 */
[----:B-1----:R-:W1:Y:S01]  /*34f0*/  LDS.128 R4, [R4+0x110] ;  /* 0x0001100004047984 */ /* 0x002e620000000c00 */
[----:B------:R-:W-:Y:S02]  /*3500*/  @P0 SHF.L.U32 R2, R8, 0x1f, RZ ;  /* 0x0000001f08020819 */ /* 0x000fe400000006ff */
[----:B------:R-:W-:Y:S01]  /*3510*/  SHF.L.U32 R0, R11, 0x1f, RZ ;  /* 0x0000001f0b007819 */ /* 0x000fe200000006ff */
[----:B------:R-:W-:Y:S01]  /*3520*/  @!PT LDS RZ, [RZ] ;  /* 0x00000000fffff984 */ /* 0x000fe20000000800 */
[----:B------:R-:W-:Y:S01]  /*3530*/  @!PT LDS RZ, [RZ] ;  /* 0x00000000fffff984 */ /* 0x000fe20000000800 */
[----:B------:R-:W-:Y:S01]  /*3540*/  @!PT LDS RZ, [RZ] ;  /* 0x00000000fffff984 */ /* 0x000fe20000000800 */
[----:B------:R-:W-:Y:S01]  /*3550*/  @!PT LDS RZ, [RZ] ;  /* 0x00000000fffff984 */ /* 0x000fe20000000800 */
[----:B------:R2:W-:Y:S06]  /*3560*/  MEMBAR.ALL.CTA ;  /* 0x0000000000007992 */ /* 0x0005ec0000008000 */
[----:B--2---:R-:W2:Y:S02]  /*3570*/  FENCE.VIEW.ASYNC.S ;  /* 0x00000000000073c6 */ /* 0x004ea40000000000 */
[----:B--2---:R2:W-:Y:S01]  /*3580*/  SYNCS.ARRIVE.TRANS64.RED.A1T0 RZ, [R3+URZ], RZ ;  /* 0x000000ff03ff79a7 */ /* 0x0045e200081004ff */
[----:B------:R2:W3:Y:S01]  /*3590*/  @P0 SYNCS.PHASECHK.TRANS64.TRYWAIT P2, [UR4], R2 ;  /* 0x00000002ff0005a7 */ /* 0x0004e20008041104 */
[----:B------:R-:W-:Y:S01]  /*35a0*/  ULEA.HI UR4, UR30, UR30, URZ, 0x1 ;  /* 0x0000001e1e047291 */ /* 0x000fe2000f8f08ff */
[----:B-1----:R-:W-:-:S03]  /*35b0*/  LOP3.LUT P1, RZ, R6, 0x1, RZ, 0xc0, !PT ;  /* 0x0000000106ff7812 */ /* 0x002fc6000782c0ff */
[----:B------:R-:W-:Y:S02]  /*35c0*/  USHF.L.U32 UR11, UR4, 0x7, URZ ;  /* 0x00000007040b7899 */ /* 0x000fe400080006ff */
[----:B------:R-:W-:Y:S02]  /*35d0*/  ULOP3.LUT UR4, UR4, 0xffe, URZ, 0xc0, !UPT ;  /* 0x00000ffe04047892 */ /* 0x000fe4000f8ec0ff */
[----:B------:R-:W-:Y:S02]  /*35e0*/  ULOP3.LUT UR11, UR11, 0xffffff00, URZ, 0xc0, !UPT ;  /* 0xffffff000b0b7892 */ /* 0x000fe4000f8ec0ff */
[----:B------:R-:W-:Y:S02]  /*35f0*/  UIADD3 UR4, UPT, UPT, -UR4, UR30, URZ ;  /* 0x0000001e04047290 */ /* 0x000fe4000fffe1ff */
[----:B------:R-:W-:Y:S01]  /*3600*/  UIADD3 UR11, UPT, UPT, UR42, UR11, URZ ;  /* 0x0000000b2a0b7290 */ /* 0x000fe2000fffe0ff */
[----:B------:R-:W1:Y:S03]  /*3610*/  SYNCS.PHASECHK.TRANS64.TRYWAIT P0, [UR31+0xc0], R0 ;  /* 0x0000c000ff0075a7 */ /* 0x000e66000800111f */
[----:B------:R-:W-:Y:S01]  /*3620*/  ULEA UR11, UR4, UR11, 0x14 ;  /* 0x0000000b040b7291 */ /* 0x000fe2000f8ea0ff */
[----:B-123--:R-:W-:Y:S11]  /*3630*/  @!P0 BRA `(.L_x_60) ;  /* 0x0000006400548947 */ /* 0x00eff60003800000 */
.L_x_146:
[----:B------:R-:W-:Y:S01]  /*3640*/  IADD3 R10, PT, PT, R10, 0x1, RZ ;  /* 0x000000010a0a7810 */ /* 0x000fe20007ffe0ff */
[----:B------:R-:W-:Y:S06]  /*3650*/  BRA.U !UP4, `(.L_x_61) ;  /* 0x000000010cc07547 */ /* 0x000fec000b800000 */
[----:B------:R-:W-:Y:S01]  /*3660*/  UPLOP3.LUT UP2, UPT, UPT, UPT, UPT, 0x40, 0x4 ;  /* 0x000000000004789c */ /* 0x000fe20003f4e870 */
[----:B------:R-:W-:Y:S01]  /*3670*/  UMOV UR23, UR41 ;  /* 0x0000002900177c82 */ /* 0x000fe20008000000 */
[----:B------:R-:W-:Y:S01]  /*3680*/  UMOV UR22, UR40 ;  /* 0x0000002800167c82 */ /* 0x000fe20008000000 */
[----:B------:R-:W-:-:S08]  /*3690*/  UMOV UR10, UR24 ;  /* 0x00000018000a7c82 */ /* 0x000fd00008000000 */
.L_x_64:
[----:B------:R-:W-:Y:S02]  /*36a0*/  UIADD3 UR23, UPT, UPT, UR23, 0x1, URZ ;  /* 0x0000000117177890 */ /* 0x000fe4000fffe0ff */
[----:B--2---:R-:W-:Y:S02]  /*36b0*/  ULEA UR5, UR10, UR26, 0x3 ;  /* 0x0000001a0a057291 */ /* 0x004fe4000f8e18ff */
[----:B------:R-:W-:Y:S01]  /*36c0*/  UISETP.NE.AND UP3, UPT, UR23, URZ, UPT ;  /* 0x000000ff1700728c */ /* 0x000fe2000bf65270 */
[----:B---3--:R-:W-:Y:S10]  /*36d0*/  @P2 BRA `(.L_x_62) ;  /* 0x00000000000c2947 */ /* 0x008ff40003800000 */
[----:B-1----:R-:W-:Y:S04]  /*36e0*/  SHF.L.U32 R3, R8, 0x1f, RZ ;  /* 0x0000001f08037819 */ /* 0x002fe800000006ff */
[----:B------:R-:W1:Y:S02]  /*36f0*/  SYNCS.PHASECHK.TRANS64.TRYWAIT P0, [UR5], R3 ;  /* 0x00000003ff0075a7 */ /* 0x000e640008001105 */
[----:B-1----:R-:W-:Y:S05]  /*3700*/  @!P0 BRA `(.L_x_63) ;  /* 0x0000006400388947 */ /* 0x002fea0003800000 */
.L_x_62:
[----:B------:R-:W-:Y:S01]  /*3710*/  UISETP.NE.AND UP0, UPT, UR22, 0x1, UPT ;  /* 0x000000011600788c */ /* 0x000fe2000bf05270 */
[----:B------:R-:W-:Y:S01]  /*3720*/  PLOP3.LUT P2, PT, PT, PT, PT, 0x80, 0x8 ;  /* 0x000000000008781c */ /* 0x000fe20003f4f070 */
[----:B------:R-:W-:Y:S02]  /*3730*/  UIADD3 UR4, UPT, UPT, UR10, 0x1, URZ ;  /* 0x000000010a047890 */ /* 0x000fe4000fffe0ff */
[----:B------:R-:W-:Y:S02]  /*3740*/  UIADD3 UR25, UPT, UPT, UR5, 0x18, URZ ;  /* 0x0000001805197890 */ /* 0x000fe4000fffe0ff */
[----:B------:R-:W-:Y:S01]  /*3750*/  UISETP.NE.AND UP1, UPT, UR4, 0x3, UPT ;  /* 0x000000030400788c */ /* 0x000fe2000bf25270 */
[----:B------:R-:W-:Y:S01]  /*3760*/  PLOP3.LUT P0, PT, PT, PT, UP0, 0x80, 0x8 ;  /* 0x000000000008781c */ /* 0x000fe20003f0f008 */
[----:B------:R-:W-:Y:S02]  /*3770*/  UIADD3 UR22, UPT, UPT, UR22, -0x1, URZ ;  /* 0xffffffff16167890 */ /* 0x000fe4000fffe0ff */
[----:B------:R-:W-:Y:S02]  /*3780*/  USEL UR6, URZ, 0x1, UP1 ;  /* 0x00000001ff067887 */ /* 0x000fe40008800000 */
[----:B------:R-:W-:Y:S01]  /*3790*/  USEL UR24, UR4, URZ, UP1 ;  /* 0x000000ff04187287 */ /* 0x000fe20008800000 */
[----:B------:R-:W-:Y:S01]  /*37a0*/  UMOV UR7, 0x40004040 ;  /* 0x4000404000077882 */ /* 0x000fe20000000000 */
[----:B------:R-:W-:Y:S02]  /*37b0*/  UMOV UR5, 0x40004040 ;  /* 0x4000404000057882 */ /* 0x000fe40000000000 */
[----:B------:R-:W-:Y:S01]  /*37c0*/  @UP0 ULEA UR4, UR24, UR26, 0x3 ;  /* 0x0000001a18040291 */ /* 0x000fe2000f8e18ff */
[----:B------:R-:W-:Y:S01]  /*37d0*/  LOP3.LUT R8, R8, UR6, RZ, 0x3c, !PT ;  /* 0x0000000608087c12 */ /* 0x000fe2000f8e3cff */
[----:B------:R-:W-:Y:S01]  /*37e0*/  ULEA UR6, UR10, UR29, 0xb ;  /* 0x0000001d0a067291 */ /* 0x000fe2000f8e58ff */
[----:B------:R-:W-:Y:S02]  /*37f0*/  UMOV UR21, 0x40004040 ;  /* 0x4000404000157882 */ /* 0x000fe40000000000 */
[----:B-1----:R-:W-:Y:S01]  /*3800*/  @P0 SHF.L.U32 R0, R8, 0x1f, RZ ;  /* 0x0000001f08000819 */ /* 0x002fe200000006ff */
[----:B------:R-:W-:Y:S02]  /*3810*/  UIADD3 UR20, UPT, UPT, UR6, 0x2, URZ ;  /* 0x0000000206147890 */ /* 0x000fe4000fffe0ff */
[----:B------:R-:W-:Y:S01]  /*3820*/  UIADD3 UR16, UPT, UPT, UR6, 0x4, URZ ;  /* 0x0000000406107890 */ /* 0x000fe2000fffe0ff */
[----:B------:R2:W3:Y:S01]  /*3830*/  @P0 SYNCS.PHASECHK.TRANS64.TRYWAIT P2, [UR4], R0 ;  /* 0x00000000ff0005a7 */ /* 0x0004e20008041104 */
[----:B------:R-:W-:Y:S02]  /*3840*/  ULEA UR4, UR10, UR28, 0x9 ;  /* 0x0000001c0a047291 */ /* 0x000fe4000f8e48ff */
[----:B------:R-:W-:Y:S02]  /*3850*/  UIADD3 UR12, UPT, UPT, UR6, 0x6, URZ ;  /* 0x00000006060c7890 */ /* 0x000fe4000fffe0ff */
[----:B------:R-:W-:Y:S02]  /*3860*/  UIADD3 UR18, UPT, UPT, UR4, 0x2, URZ ;  /* 0x0000000204127890 */ /* 0x000fe4000fffe0ff */
[----:B------:R-:W-:Y:S02]  /*3870*/  UIADD3 UR14, UPT, UPT, UR4, 0x4, URZ ;  /* 0x00000004040e7890 */ /* 0x000fe4000fffe0ff */
[----:B------:R-:W-:Y:S01]  /*3880*/  UIADD3 UR8, UPT, UPT, UR4, 0x6, URZ ;  /* 0x0000000604087890 */ /* 0x000fe2000fffe0ff */
[----:B------:R2:W-:Y:S01]  /*3890*/  UTCQMMA gdesc[UR4], gdesc[UR6], tmem[UR11], tmem[UR38], idesc[UR39], UP2 ;  /* 0x00ff2606040075ea */ /* 0x0005e2000900030b */
[----:B------:R-:W-:Y:S01]  /*38a0*/  UPLOP3.LUT UP2, UPT, UPT, UPT, UPT, 0x80, 0x8 ;  /* 0x000000000008789c */ /* 0x000fe20003f4f070 */
[----:B------:R-:W-:Y:S01]  /*38b0*/  UMOV UR19, 0x40004040 ;  /* 0x4000404000137882 */ /* 0x000fe20000000000 */
[----:B------:R-:W-:Y:S01]  /*38c0*/  UMOV UR17, 0x40004040 ;  /* 0x4000404000117882 */ /* 0x000fe20000000000 */
[----:B------:R2:W-:Y:S01]  /*38d0*/  UTCQMMA gdesc[UR18], gdesc[UR20], tmem[UR11], tmem[UR36], idesc[UR37], UPT ;  /* 0x00ff2414120075ea */ /* 0x0005e2000b80030b */
[----:B------:R-:W-:Y:S01]  /*38e0*/  UMOV UR15, 0x40004040 ;  /* 0x40004040000f7882 */ /* 0x000fe20000000000 */
[----:B------:R-:W-:Y:S01]  /*38f0*/  UMOV UR13, 0x40004040 ;  /* 0x40004040000d7882 */ /* 0x000fe20000000000 */
[----:B------:R-:W-:Y:S01]  /*3900*/  UMOV UR9, 0x40004040 ;  /* 0x4000404000097882 */ /* 0x000fe20000000000 */
[----:B------:R2:W-:Y:S01]  /*3910*/  UTCQMMA gdesc[UR14], gdesc[UR16], tmem[UR11], tmem[UR34], idesc[UR35], UPT ;  /* 0x00ff22100e0075ea */ /* 0x0005e2000b80030b */
[----:B------:R2:W-:Y:S01]  /*3920*/  UTCQMMA gdesc[UR8], gdesc[UR12], tmem[UR11], tmem[UR32], idesc[UR33], UPT ;  /* 0x00ff200c080075ea */ /* 0x0005e2000b80030b */
[----:B------:R2:W-:Y:S01]  /*3930*/  UTCBAR.MULTICAST [UR25], URZ, UR27 ;  /* 0x000000ff190073e9 */ /* 0x0005e2000800081b */
[----:B------:R-:W-:Y:S01]  /*3940*/  UMOV UR10, UR24 ;  /* 0x00000018000a7c82 */ /* 0x000fe20008000000 */
[----:B------:R-:W-:Y:S05]  /*3950*/  BRA.U UP3, `(.L_x_64) ;  /* 0xfffffffd03507547 */ /* 0x000fea000b83ffff */
.L_x_61:
[----:B--2---:R-:W-:Y:S01]  /*3960*/  UIADD3 UR4, UPT, UPT, UR30, 0x1, URZ ;  /* 0x000000011e047890 */ /* 0x004fe2000fffe0ff */
[C---:B------:R-:W-:Y:S01]  /*3970*/  ISETP.NE.AND P0, PT, R10.reuse, 0x2, PT ;  /* 0x000000020a00780c */ /* 0x040fe20003f05270 */
[----:B------:R-:W-:Y:S02]  /*3980*/  UIADD3 UR5, UPT, UPT, UR31, 0xa0, URZ ;  /* 0x000000a01f057890 */ /* 0x000fe4000fffe0ff */
[----:B------:R-:W-:Y:S01]  /*3990*/  UISETP.NE.AND UP0, UPT, UR4, 0x4, UPT ;  /* 0x000000040400788c */ /* 0x000fe2000bf05270 */
[----:B-1----:R-:W-:Y:S02]  /*39a0*/  SEL R0, RZ, 0x1, P0 ;  /* 0x00000001ff007807 */ /* 0x002fe40000000000 */
[----:B------:R-:W-:Y:S01]  /*39b0*/  SEL R10, R10, RZ, P0 ;  /* 0x000000ff0a0a7207 */ /* 0x000fe20000000000 */
[----:B------:R-:W-:Y:S01]  /*39c0*/  USEL UR6, URZ, 0x1, UP0 ;  /* 0x00000001ff067887 */ /* 0x000fe20008000000 */
[----:B------:R-:W-:Y:S01]  /*39d0*/  LOP3.LUT R9, R9, R0, RZ, 0x3c, !PT ;  /* 0x0000000009097212 */ /* 0x000fe200078e3cff */
[----:B------:R-:W-:Y:S01]  /*39e0*/  USEL UR30, UR4, URZ, UP0 ;  /* 0x000000ff041e7287 */ /* 0x000fe20008000000 */
[----:B------:R1:W-:Y:S03]  /*39f0*/  UTCBAR [UR5], URZ ;  /* 0x000000ff050073e9 */ /* 0x0003e600080000ff */
[----:B------:R-:W-:Y:S01]  /*3a00*/  LOP3.LUT R11, R11, UR6, RZ, 0x3c, !PT ;  /* 0x000000060b0b7c12 */ /* 0x000fe2000f8e3cff */
[----:B------:R-:W-:Y:S07]  /*3a10*/  @P1 BRA `(.L_x_65) ;  /* 0xfffffff800881947 */ /* 0x000fee000383ffff */
[----:B------:R-:W2:Y:S01]  /*3a20*/  S2UR UR8, SR_CgaCtaId ;  /* 0x00000000000879c3 */ /* 0x000ea20000008800 */
[----:B------:R-:W-:Y:S01]  /*3a30*/  ELECT P0, URZ, PT ;  /* 0x0000000000ff782f */ /* 0x000fe20003800000 */
[----:B------:R-:W-:Y:S01]  /*3a40*/  IMAD.MOV.U32 R0, RZ, RZ, 0x1 ;  /* 0x00000001ff007424 */ /* 0x000fe200078e00ff */
[----:B------:R-:W-:Y:S01]  /*3a50*/  UIADD3 UR26, UPT, UPT, UR26, 0xc0, URZ ;  /* 0x000000c01a1a7890 */ /* 0x000fe2000fffe0ff */
[----:B------:R-:W-:Y:S01]  /*3a60*/  SHF.L.U32 R3, R11, 0x1f, RZ ;  /* 0x0000001f0b037819 */ /* 0x000fe200000006ff */
[----:B------:R-:W-:-:S03]  /*3a70*/  UMOV UR4, 0x40 ;  /* 0x0000004000047882 */ /* 0x000fc60000000000 */
[----:B------:R-:W-:Y:S01]  /*3a80*/  UVIRTCOUNT.DEALLOC.SMPOOL 0x80 ;  /* 0x000000800000784c */ /* 0x000fe20000000000 */
[----:B--2---:R-:W-:Y:S02]  /*3a90*/  ULEA UR8, UR8, UR4, 0x18 ;  /* 0x0000000408087291 */ /* 0x004fe4000f8ec0ff */
[----:B------:R-:W-:-:S07]  /*3aa0*/  ULEA UR4, UR30, UR26, 0x3 ;  /* 0x0000001a1e047291 */ /* 0x000fce000f8e18ff */
[----:B------:R2:W-:Y:S02]  /*3ab0*/  @P0 STS.U8 [UR8+0x1c], R0 ;  /* 0x00001c00ff000988 */ /* 0x0005e40008000008 */
[----:B------:R-:W4:Y:S02]  /*3ac0*/  SYNCS.PHASECHK.TRANS64.TRYWAIT P0, [UR4], R3 ;  /* 0x00000003ff0075a7 */ /* 0x000f240008001104 */
[----:B--2-4-:R-:W-:Y:S05]  /*3ad0*/  @!P0 BRA `(.L_x_66) ;  /* 0x00000060005c8947 */ /* 0x014fea0003800000 */
.L_x_149:
[----:B------:R-:W-:-:S04]  /*3ae0*/  UIADD3 UR4, UPT, UPT, UR30, 0x1, URZ ;  /* 0x000000011e047890 */ /* 0x000fc8000fffe0ff */
[----:B------:R-:W-:-:S04]  /*3af0*/  UISETP.NE.AND UP0, UPT, UR4, 0x4, UPT ;  /* 0x000000040400788c */ /* 0x000fc8000bf05270 */
[----:B------:R-:W-:Y:S02]  /*3b00*/  USEL UR6, URZ, 0x1, UP0 ;  /* 0x00000001ff067887 */ /* 0x000fe40008000000 */
[----:B------:R-:W-:-:S04]  /*3b10*/  USEL UR4, UR4, URZ, UP0 ;  /* 0x000000ff04047287 */ /* 0x000fc80008000000 */
[----:B-1----:R-:W-:Y:S01]  /*3b20*/  ULEA UR5, UR4, UR26, 0x3 ;  /* 0x0000001a04057291 */ /* 0x002fe2000f8e18ff */
[----:B------:R-:W-:-:S04]  /*3b30*/  LOP3.LUT R2, R11, UR6, RZ, 0x3c, !PT ;  /* 0x000000060b027c12 */ /* 0x000fc8000f8e3cff */
[----:B--2---:R-:W-:-:S04]  /*3b40*/  SHF.L.U32 R3, R2, 0x1f, RZ ;  /* 0x0000001f02037819 */ /* 0x004fc800000006ff */
[----:B------:R-:W1:Y:S02]  /*3b50*/  SYNCS.PHASECHK.TRANS64.TRYWAIT P0, [UR5], R3 ;  /* 0x00000003ff0075a7 */ /* 0x000e640008001105 */
[----:B-1----:R-:W-:Y:S05]  /*3b60*/  @!P0 BRA `(.L_x_67) ;  /* 0x0000006000508947 */ /* 0x002fea0003800000 */
.L_x_151:
        /* <DEDUP_REMOVED lines=9> */
.L_x_153:
[----:B------:R-:W-:-:S04]  /*3c00*/  UIADD3 UR4, UPT, UPT, UR4, 0x1, URZ ;  /* 0x0000000104047890 */ /* 0x000fc8000fffe0ff */
[----:B------:R-:W-:-:S04]  /*3c10*/  UISETP.NE.AND UP0, UPT, UR4, 0x4, UPT ;  /* 0x000000040400788c */ /* 0x000fc8000bf05270 */
[----:B------:R-:W-:Y:S02]  /*3c20*/  USEL UR5, URZ, 0x1, UP0 ;  /* 0x00000001ff057887 */ /* 0x000fe40008000000 */
[----:B------:R-:W-:-:S04]  /*3c30*/  USEL UR4, UR4, URZ, UP0 ;  /* 0x000000ff04047287 */ /* 0x000fc80008000000 */
[----:B------:R-:W-:Y:S01]  /*3c40*/  ULEA UR4, UR4, UR26, 0x3 ;  /* 0x0000001a04047291 */ /* 0x000fe2000f8e18ff */
[----:B-1----:R-:W-:-:S04]  /*3c50*/  LOP3.LUT R3, R2, UR5, RZ, 0x3c, !PT ;  /* 0x0000000502037c12 */ /* 0x002fc8000f8e3cff */
[----:B------:R-:W-:-:S04]  /*3c60*/  SHF.L.U32 R3, R3, 0x1f, RZ ;  /* 0x0000001f03037819 */ /* 0x000fc800000006ff */
[----:B------:R-:W1:Y:S02]  /*3c70*/  SYNCS.PHASECHK.TRANS64.TRYWAIT P0, [UR4], R3 ;  /* 0x00000003ff0075a7 */ /* 0x000e640008001104 */
[----:B-1----:R-:W-:Y:S05]  /*3c80*/  @!P0 BRA `(.L_x_69) ;  /* 0x0000006000388947 */ /* 0x002fea0003800000 */
.L_x_155:
[----:B------:R-:W-:Y:S01]  /*3c90*/  NOP ;  /* 0x0000000000007918 */ /* 0x000fe20000000000 */
[----:B-1----:R-:W1:Y:S01]  /*3ca0*/  LDS R0, [UR8+0x14] ;  /* 0x00001408ff007984 */ /* 0x002e620008000800 */
[----:B------:R-:W-:Y:S01]  /*3cb0*/  ULOP3.LUT UR4, UR42, 0xffff, URZ, 0xc0, !UPT ;  /* 0x0000ffff2a047892 */ /* 0x000fe2000f8ec0ff */
[----:B------:R-:W-:Y:S01]  /*3cc0*/  UMOV UR5, 0xffff ;  /* 0x0000ffff00057882 */ /* 0x000fe20000000000 */
[----:B------:R-:W-:Y:S02]  /*3cd0*/  UMOV UR6, 0x1 ;  /* 0x0000000100067882 */ /* 0x000fe40000000000 */
[----:B------:R-:W-:-:S04]  /*3ce0*/  USHF.R.U32.HI UR4, URZ, 0x5, UR4 ;  /* 0x00000005ff047899 */ /* 0x000fc80008011604 */
[----:B------:R-:W-:Y:S02]  /*3cf0*/  USHF.L.U32 UR5, UR5, UR4, URZ ;  /* 0x0000000405057299 */ /* 0x000fe400080006ff */
[----:B------:R-:W-:-:S04]  /*3d00*/  USHF.L.U32 UR4, UR6, UR4, URZ ;  /* 0x0000000406047299 */ /* 0x000fc800080006ff */
[----:B-1----:R-:W-:-:S04]  /*3d10*/  LOP3.LUT R0, R0, UR5, RZ, 0xc0, !PT ;  /* 0x0000000500007c12 */ /* 0x002fc8000f8ec0ff */
[----:B------:R-:W-:-:S13]  /*3d20*/  ISETP.NE.AND P0, PT, R0, UR5, PT ;  /* 0x0000000500007c0c */ /* 0x000fda000bf05270 */
[----:B------:R-:W-:Y:S05]  /*3d30*/  @P0 BRA `(.L_x_70) ;  /* 0x0000000000580947 */ /* 0x000fea0003800000 */
[----:B------:R-:W1:Y:S02]  /*3d40*/  LDS R0, [UR8+0x18] ;  /* 0x00001808ff007984 */ /* 0x000e640008000800 */
[----:B-1----:R-:W-:-:S04]  /*3d50*/  LOP3.LUT R0, R0, UR4, RZ, 0xc0, !PT ;  /* 0x0000000400007c12 */ /* 0x002fc8000f8ec0ff */
[----:B------:R-:W-:-:S13]  /*3d60*/  ISETP.NE.AND P0, PT, R0, UR4, PT ;  /* 0x0000000400007c0c */ /* 0x000fda000bf05270 */
[----:B------:R-:W-:Y:S05]  /*3d70*/  @P0 BRA `(.L_x_71) ;  /* 0x00000000003c0947 */ /* 0x000fea0003800000 */
[----:B------:R-:W1:Y:S01]  /*3d80*/  S2R R2, SR_LANEID ;  /* 0x0000000000027919 */ /* 0x000e620000000000 */
[----:B------:R-:W-:Y:S01]  /*3d90*/  ULOP3.LUT UR5, URZ, UR5, URZ, 0x33, !UPT ;  /* 0x00000005ff057292 */ /* 0x000fe2000f8e33ff */
[----:B------:R-:W-:Y:S01]  /*3da0*/  LOP3.LUT R4, RZ, UR4, RZ, 0x33, !PT ;  /* 0x00000004ff047c12 */ /* 0x000fe2000f8e33ff */
[----:B------:R-:W-:Y:S02]  /*3db0*/  VOTEU.ANY UR4, UPT, PT ;  /* 0x0000000000047886 */ /* 0x000fe400038e0100 */
[----:B------:R-:W-:Y:S01]  /*3dc0*/  UFLO.U32 UR4, UR4 ;  /* 0x00000004000472bd */ /* 0x000fe200080e0000 */
[----:B------:R-:W2:Y:S01]  /*3dd0*/  REDUX UR6, R4 ;  /* 0x00000000040673c4 */ /* 0x000ea20000000000 */
[----:B------:R-:W-:-:S06]  /*3de0*/  IMAD.U32 R0, RZ, RZ, UR5 ;  /* 0x00000005ff007e24 */ /* 0x000fcc000f8e00ff */
[----:B------:R4:W-:Y:S01]  /*3df0*/  UTCATOMSWS.AND URZ, UR5 ;  /* 0x0000000500ff79e3 */ /* 0x0009e20008000000 */
[----:B------:R-:W3:Y:S01]  /*3e00*/  REDUX UR7, R0 ;  /* 0x00000000000773c4 */ /* 0x000ee20000000000 */
[----:B-1----:R-:W-:Y:S01]  /*3e10*/  ISETP.EQ.U32.AND P0, PT, R2, UR4, PT ;  /* 0x0000000402007c0c */ /* 0x002fe2000bf02070 */
[----:B--2---:R-:W-:Y:S01]  /*3e20*/  IMAD.U32 R2, RZ, RZ, UR6 ;  /* 0x00000006ff027e24 */ /* 0x004fe2000f8e00ff */
[----:B---3--:R-:W-:-:S11]  /*3e30*/  MOV R3, UR7 ;  /* 0x0000000700037c02 */ /* 0x008fd60008000f00 */
[----:B------:R4:W-:Y:S04]  /*3e40*/  @P0 ATOMS.AND RZ, [UR8+0x14], R3 ;  /* 0x00001403ffff098c */ /* 0x0009e8000a800008 */
[----:B------:R4:W-:Y:S01]  /*3e50*/  @P0 ATOMS.AND RZ, [UR8+0x18], R2 ;  /* 0x00001802ffff098c */ /* 0x0009e2000a800008 */
[----:B------:R-:W-:Y:S05]  /*3e60*/  BRA `(.L_x_72) ;  /* 0x0000000000147947 */ /* 0x000fea0003800000 */
.L_x_71:
[----:B------:R-:W-:Y:S02]  /*3e70*/  MOV R2, 0x3e90 ;  /* 0x00003e9000027802 */ /* 0x000fe40000000f00 */
[----:B---3-5:R-:W-:Y:S05]  /*3e80*/  CALL.REL.NOINC `($__internal_0_$__cuda_sm10x_tcgen05_guardrail_trap_col_being_dealloced_not_returned_by_alloc) ;  /* 0x00000064001c7944 */ /* 0x028fea0003c00000 */
[----:B------:R-:W-:Y:S05]  /*3e90*/  BRA `(.L_x_72) ;  /* 0x0000000000087947 */ /* 0x000fea0003800000 */
.L_x_70:
[----:B------:R-:W-:Y:S02]  /*3ea0*/  MOV R2, 0x3ec0 ;  /* 0x00003ec000027802 */ /* 0x000fe40000000f00 */
[----:B---3-5:R-:W-:Y:S05]  /*3eb0*/  CALL.REL.NOINC `($__internal_2_$__cuda_sm10x_tcgen05_guardrail_trap_unallocated_columns_being_dealloced) ;  /* 0x0000006400287944 */ /* 0x028fea0003c00000 */
.L_x_72:
[----:B------:R-:W-:Y:S01]  /*3ec0*/  NOP ;  /* 0x0000000000007918 */ /* 0x000fe20000000000 */
[----:B----4-:R-:W-:Y:S05]  /*3ed0*/  EXIT ;  /* 0x000000000000794d */ /* 0x010fea0003800000 */
.L_x_54:
[----:B------:R-:W-:-:S09]  /*3ee0*/  UISETP.NE.OR UP0, UPT, UR17, 0x3, !UP3 ;  /* 0x000000031100788c */ /* 0x000fd2000df05670 */
[----:B------:R-:W-:Y:S05]  /*3ef0*/  BRA.U UP0, `(.L_x_73) ;  /* 0x0000001100587547 */ /* 0x000fea000b800000 */
[----:B------:R-:W2:Y:S01]  /*3f00*/  S2UR UR10, SR_CgaCtaId ;  /* 0x00000000000a79c3 */ /* 0x000ea20000008800 */
[----:B------:R-:W3:Y:S01]  /*3f10*/  LDCU UR31, c[0x0][0x370] ;  /* 0x00006e00ff1f77ac */ /* 0x000ee20008000800 */
[----:B------:R-:W-:Y:S02]  /*3f20*/  HFMA2 R13, -RZ, RZ, 0, 0 ;  /* 0x00000000ff0d7431 */ /* 0x000fe400000001ff */
[----:B------:R-:W-:Y:S01]  /*3f30*/  IMAD.MOV.U32 R15, RZ, RZ, 0x1 ;  /* 0x00000001ff0f7424 */ /* 0x000fe200078e00ff */
[----:B------:R-:W-:Y:S01]  /*3f40*/  MOV R7, 0x1000 ;  /* 0x0000100000077802 */ /* 0x000fe20000000f00 */
[----:B------:R-:W3:Y:S01]  /*3f50*/  LDCU.128 UR44, c[0x0][0xb10] ;  /* 0x00016200ff2c77ac */ /* 0x000ee20008000c00 */
[----:B------:R-:W-:Y:S01]  /*3f60*/  IMAD.MOV.U32 R14, RZ, RZ, RZ ;  /* 0x000000ffff0e7224 */ /* 0x000fe200078e00ff */
[----:B------:R-:W4:Y:S01]  /*3f70*/  LDC.64 R16, c[0x0][0x348] ;  /* 0x0000d200ff107b82 */ /* 0x000f220000000a00 */
[----:B------:R-:W1:Y:S01]  /*3f80*/  LDCU UR30, c[0x0][0x374] ;  /* 0x00006e80ff1e77ac */ /* 0x000e620008000800 */
[----:B------:R-:W2:Y:S06]  /*3f90*/  LDCU UR15, c[0x0][0xb0c] ;  /* 0x00016180ff0f77ac */ /* 0x000eac0008000800 */
[----:B------:R-:W4:Y:S01]  /*3fa0*/  LDC.64 R2, c[0x0][0x888] ;  /* 0x00022200ff027b82 */ /* 0x000f220000000a00 */
[----:B------:R-:W4:Y:S01]  /*3fb0*/  LDCU UR49, c[0x0][0xb20] ;  /* 0x00016400ff3177ac */ /* 0x000f220008000800 */
[----:B------:R-:W4:Y:S06]  /*3fc0*/  LDCU UR4, c[0x0][0xb30] ;  /* 0x00016600ff0477ac */ /* 0x000f2c0008000800 */
[----:B------:R-:W4:Y:S01]  /*3fd0*/  LDC.64 R4, c[0x0][0x890] ;  /* 0x00022400ff047b82 */ /* 0x000f220000000a00 */
[----:B------:R-:W-:Y:S01]  /*3fe0*/  UMOV UR21, 0x400 ;  /* 0x0000040000157882 */ /* 0x000fe20000000000 */
[----:B---3--:R-:W-:-:S02]  /*3ff0*/  UIMAD.WIDE.U32 UR6, UR31, UR44, URZ ;  /* 0x0000002c1f0672a5 */ /* 0x008fc4000f8e00ff */
[----:B-1----:R-:W-:Y:S02]  /*4000*/  UIMAD.WIDE.U32 UR8, UR30, UR47, URZ ;  /* 0x0000002f1e0872a5 */ /* 0x002fe4000f8e00ff */
[----:B--2---:R-:W-:Y:S02]  /*4010*/  ULEA UR21, UR10, UR21, 0x18 ;  /* 0x000000150a157291 */ /* 0x004fe4000f8ec0ff */
[----:B------:R-:W-:Y:S02]  /*4020*/  UPLOP3.LUT UP3, UPT, UPT, UPT, UPT, 0x40, 0x4 ;  /* 0x000000000004789c */ /* 0x000fe40003f6e870 */
[----:B------:R-:W-:Y:S02]  /*4030*/  UIADD3 UR37, UPT, UPT, UR21, 0x48, URZ ;  /* 0x0000004815257890 */ /* 0x000fe4000fffe0ff */
[----:B------:R-:W-:Y:S02]  /*4040*/  UIADD3 UR33, UPT, UPT, UR21, 0x30, URZ ;  /* 0x0000003015217890 */ /* 0x000fe4000fffe0ff */
[----:B------:R-:W-:-:S02]  /*4050*/  UIADD3 UR25, UPT, UPT, UR21, 0x38, URZ ;  /* 0x0000003815197890 */ /* 0x000fc4000fffe0ff */
[----:B------:R-:W-:Y:S01]  /*4060*/  UIADD3 UR17, UPT, UPT, UR21, 0x40, URZ ;  /* 0x0000004015117890 */ /* 0x000fe2000fffe0ff */
[----:B------:R-:W-:Y:S01]  /*4070*/  UMOV UR6, UR7 ;  /* 0x0000000700067c82 */ /* 0x000fe20008000000 */
[----:B------:R-:W-:Y:S01]  /*4080*/  UMOV UR41, UR9 ;  /* 0x0000000900297c82 */ /* 0x000fe20008000000 */
[----:B------:R-:W-:Y:S02]  /*4090*/  UISETP.GE.AND UP0, UPT, UR42, 0x1, UPT ;  /* 0x000000012a00788c */ /* 0x000fe4000bf06270 */
[----:B------:R-:W-:Y:S01]  /*40a0*/  UISETP.NE.AND UP4, UPT, UR42, 0x1, UPT ;  /* 0x000000012a00788c */ /* 0x000fe2000bf85270 */
[----:B------:R-:W1:Y:S01]  /*40b0*/  LDCU.64 UR22, c[0x0][0xb28] ;  /* 0x00016500ff1677ac */ /* 0x000e620008000a00 */
[----:B------:R-:W-:Y:S02]  /*40c0*/  UISETP.NE.AND UP6, UPT, UR15, 0x1, UPT ;  /* 0x000000010f00788c */ /* 0x000fe4000bfc5270 */
[----:B------:R-:W-:Y:S02]  /*40d0*/  UISETP.NE.AND UP5, UPT, UR46, 0x1, UPT ;  /* 0x000000012e00788c */ /* 0x000fe4000bfa5270 */
[----:B------:R-:W-:-:S02]  /*40e0*/  UPRMT UR37, UR10, 0x654, UR37 ;  /* 0x000006540a257896 */ /* 0x000fc40008000025 */
[----:B------:R-:W-:Y:S02]  /*40f0*/  USHF.R.U32.HI UR43, URZ, UR45, UR6 ;  /* 0x0000002dff2b7299 */ /* 0x000fe40008011606 */
[----:B------:R-:W-:Y:S02]  /*4100*/  UPRMT UR40, UR10, 0x654, UR33 ;  /* 0x000006540a287896 */ /* 0x000fe40008000021 */
[----:B------:R-:W-:Y:S02]  /*4110*/  UPRMT UR39, UR10, 0x654, UR25 ;  /* 0x000006540a277896 */ /* 0x000fe40008000019 */
[----:B------:R-:W-:Y:S02]  /*4120*/  UPRMT UR38, UR10, 0x654, UR17 ;  /* 0x000006540a267896 */ /* 0x000fe40008000011 */
[----:B----4-:R-:W-:Y:S02]  /*4130*/  USHF.R.U32.HI UR41, URZ, UR49, UR41 ;  /* 0x00000031ff297299 */ /* 0x010fe40008011629 */
[----:B------:R-:W-:-:S11]  /*4140*/  UISETP.NE.AND UP2, UPT, UR4, 0x1, UPT ;  /* 0x000000010400788c */ /* 0x000fd6000bf45270 */
.L_x_84:
[C---:B------:R-:W-:Y:S02]  /*4150*/  LEA R12, R14.reuse, UR21, 0x3 ;  /* 0x000000150e0c7c11 */ /* 0x040fe4000f8e18ff */
[----:B------:R-:W-:Y:S02]  /*4160*/  SHF.L.U32 R9, R13, 0x1f, RZ ;  /* 0x0000001f0d097819 */ /* 0x000fe400000006ff */
[----:B------:R-:W-:Y:S02]  /*4170*/  LEA R10, R14, UR21, 0x4 ;  /* 0x000000150e0a7c11 */ /* 0x000fe4000f8e20ff */
[----:B--2---:R-:W2:Y:S02]  /*4180*/  SYNCS.PHASECHK.TRANS64.TRYWAIT P0, [R12+URZ+0x80], R9 ;  /* 0x000080090c0075a7 */ /* 0x004ea400080011ff */
[----:B--2---:R-:W-:Y:S05]  /*4190*/  @!P0 BRA `(.L_x_74) ;  /* 0x0000005c000c8947 */ /* 0x004fea0003800000 */
.L_x_156:
[----:B--2---:R-:W2:Y:S01]  /*41a0*/  LDS.128 R8, [R10+0x110] ;  /* 0x000110000a087984 */ /* 0x004ea20000000c00 */
[----:B------:R-:W-:Y:S01]  /*41b0*/  UISETP.GE.AND UP0, UPT, UR42, 0x1, UPT ;  /* 0x000000012a00788c */ /* 0x000fe2000bf06270 */
[----:B------:R-:W-:Y:S01]  /*41c0*/  @!PT LDS RZ, [RZ] ;  /* 0x00000000fffff984 */ /* 0x000fe20000000800 */
[----:B------:R-:W-:Y:S01]  /*41d0*/  @!PT LDS RZ, [RZ] ;  /* 0x00000000fffff984 */ /* 0x000fe20000000800 */
[----:B------:R-:W-:Y:S01]  /*41e0*/  @!PT LDS RZ, [RZ] ;  /* 0x00000000fffff984 */ /* 0x000fe20000000800 */
[----:B------:R-:W-:Y:S01]  /*41f0*/  @!PT LDS RZ, [RZ] ;  /* 0x00000000fffff984 */ /* 0x000fe20000000800 */
[----:B------:R3:W-:Y:S06]  /*4200*/  MEMBAR.ALL.CTA ;  /* 0x0000000000007992 */ /* 0x0007ec0000008000 */
[----:B---3--:R-:W3:Y:S01]  /*4210*/  FENCE.VIEW.ASYNC.S ;  /* 0x00000000000073c6 */ /* 0x008ee20000000000 */
[----:B--2---:R-:W-:Y:S11]  /*4220*/  LOP3.LUT P0, RZ, R10, 0x1, RZ, 0xc0, !PT ;  /* 0x000000010aff7812 */ /* 0x004ff6000780c0ff */
[----:B------:R-:W-:Y:S02]  /*4230*/  @!UPT UIADD3 URZ, UPT, UPT, URZ, URZ, URZ ;  /* 0x000000fffffff290 */ /* 0x000fe4000fffe0ff */
[----:B---3--:R-:W-:Y:S01]  /*4240*/  VOTEU.ANY UP1, P0 ;  /* 0x0000000000ff7886 */ /* 0x008fe20000020100 */
[----:B------:R-:W-:Y:S11]  /*4250*/  PLOP3.LUT P0, PT, PT, PT, UP1, 0x80, 0x8 ;  /* 0x000000000008781c */ /* 0x000ff60003f0f018 */
[----:B------:R-:W-:Y:S02]  /*4260*/  @!UPT UIADD3 URZ, UPT, UPT, URZ, URZ, URZ ;  /* 0x000000fffffff290 */ /* 0x000fe4000fffe0ff */
[----:B------:R-:W-:Y:S02]  /*4270*/  @P0 SHF.R.U32.HI R0, RZ, 0x10, R9 ;  /* 0x00000010ff000819 */ /* 0x000fe40000011609 */
[----:B------:R-:W-:Y:S02]  /*4280*/  @P0 MOV R6, R8 ;  /* 0x0000000800060202 */ /* 0x000fe40000000f00 */
[----:B------:R-:W-:Y:S01]  /*4290*/  @P0 R2UR UR4, R0 ;  /* 0x00000000000402ca */ /* 0x000fe200000e0000 */
[----:B------:R-:W-:Y:S01]  /*42a0*/  VIADD R0, R12, 0x90 ;  /* 0x000000900c007836 */ /* 0x000fe20000000000 */
[----:B------:R-:W-:Y:S02]  /*42b0*/  @P0 LOP3.LUT R8, R9, 0xffff, RZ, 0xc0, !PT ;  /* 0x0000ffff09080812 */ /* 0x000fe400078ec0ff */
[----:B------:R-:W-:Y:S02]  /*42c0*/  @P0 R2UR UR6, R6 ;  /* 0x00000000060602ca */ /* 0x000fe400000e0000 */
[----:B------:R-:W-:Y:S02]  /*42d0*/  PRMT R0, RZ, 0x654, R0 ;  /* 0x00000654ff007816 */ /* 0x000fe40000000000 */
[----:B------:R-:W-:Y:S02]  /*42e0*/  @P0 R2UR UR5, R8 ;  /* 0x00000000080502ca */ /* 0x000fe400000e0000 */
[----:B------:R2:W-:Y:S03]  /*42f0*/  SYNCS.ARRIVE.TRANS64.RED.A1T0 RZ, [R0+URZ], RZ ;  /* 0x000000ff00ff79a7 */ /* 0x0005e600081004ff */
[----:B------:R-:W-:Y:S04]  /*4300*/  @UP1 UMOV UR29, UR4 ;  /* 0x00000004001d1c82 */ /* 0x000fe80008000000 */
[----:B------:R-:W-:Y:S04]  /*4310*/  @UP1 UMOV UR14, UR6 ;  /* 0x00000006000e1c82 */ /* 0x000fe80008000000 */
[----:B------:R-:W-:Y:S01]  /*4320*/  @UP1 UMOV UR13, UR5 ;  /* 0x00000005000d1c82 */ /* 0x000fe20008000000 */
[----:B------:R-:W-:Y:S05]  /*4330*/  BRA.U !UP0, `(.L_x_75) ;  /* 0x0000000108a47547 */ /* 0x000fea000b800000 */
[----:B------:R-:W-:Y:S02]  /*4340*/  UIMAD.WIDE.U32 UR18, UR13, UR47, URZ ;  /* 0x0000002f0d1272a5 */ /* 0x000fe4000f8e00ff */
[----:B------:R-:W-:Y:S02]  /*4350*/  UIMAD.WIDE.U32 UR26, UR14, UR44, URZ ;  /* 0x0000002c0e1a72a5 */ /* 0x000fe4000f8e00ff */
[----:B------:R-:W-:Y:S02]  /*4360*/  USEL UR4, UR30, UR41, !UP5 ;  /* 0x000000291e047287 */ /* 0x000fe4000e800000 */
[----:B------:R-:W-:Y:S02]  /*4370*/  USEL UR7, UR31, UR43, !UP6 ;  /* 0x0000002b1f077287 */ /* 0x000fe4000f000000 */
[----:B-1----:R-:W-:Y:S02]  /*4380*/  UIMAD.WIDE.U32 UR8, UR4, UR22, URZ ;  /* 0x00000016040872a5 */ /* 0x002fe4000f8e00ff */
[----:B------:R-:W-:Y:S01]  /*4390*/  UIMAD.WIDE.U32 UR10, UR7, UR22, URZ ;  /* 0x00000016070a72a5 */ /* 0x000fe2000f8e00ff */
[----:B------:R-:W-:Y:S02]  /*43a0*/  UMOV UR5, UR19 ;  /* 0x0000001300057c82 */ /* 0x000fe40008000000 */
[----:B------:R-:W-:Y:S03]  /*43b0*/  USHF.R.U32.HI UR6, URZ, UR49, UR5 ;  /* 0x00000031ff067299 */ /* 0x000fe60008011605 */
[----:B------:R-:W-:Y:S01]  /*43c0*/  UMOV UR5, UR27 ;  /* 0x0000001b00057c82 */ /* 0x000fe20008000000 */
[----:B------:R-:W-:Y:S02]  /*43d0*/  USEL UR6, UR13, UR6, !UP5 ;  /* 0x000000060d067287 */ /* 0x000fe4000e800000 */
[----:B------:R-:W-:Y:S03]  /*43e0*/  USHF.R.U32.HI UR12, URZ, UR45, UR5 ;  /* 0x0000002dff0c7299 */ /* 0x000fe60008011605 */
[----:B------:R-:W-:Y:S02]  /*43f0*/  UMOV UR5, UR9 ;  /* 0x0000000900057c82 */ /* 0x000fe40008000000 */
[----:B------:R-:W-:Y:S03]  /*4400*/  @UP4 USHF.R.U32.HI UR4, URZ, UR23, UR5 ;  /* 0x00000017ff044299 */ /* 0x000fe60008011605 */
[----:B------:R-:W-:Y:S01]  /*4410*/  UMOV UR5, UR11 ;  /* 0x0000000b00057c82 */ /* 0x000fe20008000000 */
[----:B------:R-:W-:Y:S02]  /*4420*/  UIMAD UR4, UR42, UR4, URZ ;  /* 0x000000042a0472a4 */ /* 0x000fe4000f8e02ff */
[----:B------:R-:W-:Y:S02]  /*4430*/  @UP4 USHF.R.U32.HI UR7, URZ, UR23, UR5 ;  /* 0x00000017ff074299 */ /* 0x000fe40008011605 */
[----:B------:R-:W-:Y:S02]  /*4440*/  UIMAD.WIDE.U32 UR10, UR6, UR22, URZ ;  /* 0x00000016060a72a5 */ /* 0x000fe4000f8e00ff */
[----:B------:R-:W-:Y:S02]  /*4450*/  USEL UR5, UR14, UR12, !UP6 ;  /* 0x0000000c0e057287 */ /* 0x000fe4000f000000 */
[----:B------:R-:W-:Y:S02]  /*4460*/  UIMAD UR8, UR42, UR7, URZ ;  /* 0x000000072a0872a4 */ /* 0x000fe4000f8e02ff */
[----:B------:R-:W-:Y:S03]  /*4470*/  UISETP.GE.AND UP0, UPT, UR6, UR4, UPT ;  /* 0x000000040600728c */ /* 0x000fe6000bf06270 */
[----:B------:R-:W-:Y:S01]  /*4480*/  UMOV UR4, UR11 ;  /* 0x0000000b00047c82 */ /* 0x000fe20008000000 */
[----:B------:R-:W-:Y:S02]  /*4490*/  UISETP.GE.OR UP0, UPT, UR5, UR8, UP0 ;  /* 0x000000080500728c */ /* 0x000fe40008706670 */
[----:B------:R-:W-:Y:S02]  /*44a0*/  USHF.R.U32.HI UR4, URZ, UR23, UR4 ;  /* 0x00000017ff047299 */ /* 0x000fe40008011604 */
[----:B------:R-:W-:Y:S02]  /*44b0*/  UIMAD.WIDE.U32 UR8, UR5, UR22, URZ ;  /* 0x00000016050872a5 */ /* 0x000fe4000f8e00ff */
[----:B------:R-:W-:Y:S04]  /*44c0*/  USEL UR10, UR6, UR4, !UP4 ;  /* 0x00000004060a7287 */ /* 0x000fe8000e000000 */
[----:B------:R-:W-:Y:S01]  /*44d0*/  UIADD3 UR11, UPT, UPT, -UR10, URZ, URZ ;  /* 0x000000ff0a0b7290 */ /* 0x000fe2000fffe1ff */
[----:B------:R-:W-:Y:S02]  /*44e0*/  @!UP0 UMOV UR4, UR9 ;  /* 0x0000000900048c82 */ /* 0x000fe40008000000 */
[----:B------:R-:W-:Y:S02]  /*44f0*/  @!UP0 USHF.R.U32.HI UR4, URZ, UR23, UR4 ;  /* 0x00000017ff048299 */ /* 0x000fe40008011604 */
[----:B------:R-:W-:Y:S02]  /*4500*/  UIMAD UR8, UR42, UR11, UR6 ;  /* 0x0000000b2a0872a4 */ /* 0x000fe4000f8e0206 */
[----:B------:R-:W-:Y:S04]  /*4510*/  @!UP0 USEL UR4, UR5, UR4, !UP4 ;  /* 0x0000000405048287 */ /* 0x000fe8000e000000 */
[----:B------:R-:W-:Y:S02]  /*4520*/  @!UP0 UIMAD UR8, UR7, UR8, UR4 ;  /* 0x00000008070882a4 */ /* 0x000fe4000f8e0204 */
[----:B------:R-:W-:Y:S02]  /*4530*/  @!UP0 UIADD3 UR9, UPT, UPT, UR10, -UR4, URZ ;  /* 0x800000040a098290 */ /* 0x000fe4000fffe0ff */
[----:B------:R-:W-:Y:S02]  /*4540*/  UIADD3 UR4, UPT, UPT, -UR5, URZ, URZ ;  /* 0x000000ff05047290 */ /* 0x000fe4000fffe1ff */
[----:B------:R-:W-:Y:S02]  /*4550*/  UIADD3 UR7, UPT, UPT, -UR6, URZ, URZ ;  /* 0x000000ff06077290 */ /* 0x000fe4000fffe1ff */
[----:B------:R-:W-:Y:S02]  /*4560*/  @!UP0 UIMAD UR6, UR9, UR42, UR5 ;  /* 0x0000002a090682a4 */ /* 0x000fe4000f8e0205 */
[----:B------:R-:W-:Y:S02]  /*4570*/  UIMAD UR14, UR15, UR4, UR14 ;  /* 0x000000040f0e72a4 */ /* 0x000fe4000f8e020e */
[----:B------:R-:W-:Y:S01]  /*4580*/  UIMAD UR13, UR46, UR7, UR13 ;  /* 0x000000072e0d72a4 */ /* 0x000fe2000f8e020d */
[----:B------:R-:W-:Y:S02]  /*4590*/  @!UP0 UMOV UR5, UR8 ;  /* 0x0000000800058c82 */ /* 0x000fe40008000000 */
[----:B------:R-:W-:Y:S02]  /*45a0*/  UIMAD UR14, UR5, UR15, UR14 ;  /* 0x0000000f050e72a4 */ /* 0x000fe4000f8e020e */
[----:B------:R-:W-:Y:S11]  /*45b0*/  UIMAD UR13, UR6, UR46, UR13 ;  /* 0x0000002e060d72a4 */ /* 0x000ff6000f8e020d */
[----:B------:R-:W-:Y:S01]  /*45c0*/  @!UPT UIADD3 URZ, UPT, UPT, URZ, URZ, URZ ;  /* 0x000000fffffff290 */ /* 0x000fe2000fffe0ff */
.L_x_75:
[----:B------:R-:W3:Y:S01]  /*45d0*/  @!UP2 LDCU.128 UR8, c[0x0][0xb10] ;  /* 0x00016200ff08a7ac */ /* 0x000ee20008000c00 */
[C---:B------:R-:W-:Y:S02]  /*45e0*/  ISETP.NE.U32.AND P1, PT, R4.reuse, RZ, PT ;  /* 0x000000ff0400720c */ /* 0x040fe40003f25070 */
[----:B------:R-:W-:Y:S02]  /*45f0*/  ISETP.NE.U32.AND P0, PT, R4, RZ, PT ;  /* 0x000000ff0400720c */ /* 0x000fe40003f05070 */
[C---:B------:R-:W-:Y:S02]  /*4600*/  ISETP.NE.AND.EX P1, PT, R5.reuse, RZ, PT, P1 ;  /* 0x000000ff0500720c */ /* 0x040fe40003f25310 */
[----:B------:R-:W-:Y:S01]  /*4610*/  ISETP.NE.AND.EX P0, PT, R5, RZ, PT, P0 ;  /* 0x000000ff0500720c */ /* 0x000fe20003f05300 */
[----:B------:R-:W4:Y:S01]  /*4620*/  @!UP2 LDCU UR5, c[0x0][0xb0c] ;  /* 0x00016180ff05a7ac */ /* 0x000f220008000800 */
[----:B------:R-:W-:Y:S01]  /*4630*/  SHF.L.U32 R9, R15, 0x1f, RZ ;  /* 0x0000001f0f097819 */ /* 0x000fe200000006ff */
[----:B------:R-:W-:Y:S02]  /*4640*/  USHF.L.U32 UR35, UR16, 0x6, URZ ;  /* 0x0000000610237899 */ /* 0x000fe400080006ff */
[----:B------:R-:W-:Y:S02]  /*4650*/  USHF.L.U32 UR34, UR20, 0x8, URZ ;  /* 0x0000000814227899 */ /* 0x000fe400080006ff */
[----:B---3--:R-:W-:Y:S07]  /*4660*/  UIMAD.WIDE.U32 UR6, UR14, UR8, URZ ;  /* 0x000000080e0672a5 */ /* 0x008fee000f8e00ff */
[----:B------:R-:W-:Y:S01]  /*4670*/  @!UP2 UMOV UR4, UR7 ;  /* 0x000000070004ac82 */ /* 0x000fe20008000000 */
[----:B----4-:R-:W-:Y:S02]  /*4680*/  @!UP2 UISETP.NE.AND UP0, UPT, UR5, 0x1, UPT ;  /* 0x000000010500a88c */ /* 0x010fe4000bf05270 */
[----:B------:R-:W-:Y:S02]  /*4690*/  @!UP2 USHF.R.U32.HI UR4, URZ, UR9, UR4 ;  /* 0x00000009ff04a299 */ /* 0x000fe40008011604 */
[----:B------:R-:W-:Y:S02]  /*46a0*/  UIMAD.WIDE.U32 UR6, UR13, UR11, URZ ;  /* 0x0000000b0d0672a5 */ /* 0x000fe4000f8e00ff */
[----:B------:R-:W-:Y:S02]  /*46b0*/  @!UP2 USEL UR8, UR14, UR4, !UP0 ;  /* 0x000000040e08a287 */ /* 0x000fe4000c000000 */
[----:B------:R-:W-:Y:S03]  /*46c0*/  @!UP2 UISETP.NE.AND UP0, UPT, UR10, 0x1, UPT ;  /* 0x000000010a00a88c */ /* 0x000fe6000bf05270 */
[----:B------:R-:W-:Y:S02]  /*46d0*/  @!UP2 UMOV UR6, UR7 ;  /* 0x000000070006ac82 */ /* 0x000fe40008000000 */
[----:B------:R-:W3:Y:S02]  /*46e0*/  @!UP2 LDCU UR4, c[0x0][0xb20] ;  /* 0x00016400ff04a7ac */ /* 0x000ee40008000800 */
[----:B---3--:R-:W-:Y:S04]  /*46f0*/  @!UP2 USHF.R.U32.HI UR6, URZ, UR4, UR6 ;  /* 0x00000004ff06a299 */ /* 0x008fe80008011606 */
[----:B------:R-:W-:Y:S04]  /*4700*/  @!UP2 USEL UR6, UR13, UR6, !UP0 ;  /* 0x000000060d06a287 */ /* 0x000fe8000c000000 */
[----:B------:R-:W-:Y:S02]  /*4710*/  @!UP2 UIADD3 UR4, UPT, UPT, -UR8, UR6, URZ ;  /* 0x000000060804a290 */ /* 0x000fe4000fffe1ff */
[----:B------:R-:W-:Y:S02]  /*4720*/  @!UP2 UIADD3 UR6, UPT, UPT, UR8, -UR6, URZ ;  /* 0x800000060806a290 */ /* 0x000fe4000fffe0ff */
[----:B------:R-:W-:Y:S02]  /*4730*/  @!UP2 UIMAD UR14, UR4, UR5, UR14 ;  /* 0x00000005040ea2a4 */ /* 0x000fe4000f8e020e */
[----:B------:R-:W-:Y:S01]  /*4740*/  @!UP2 UIMAD UR13, UR6, UR10, UR13 ;  /* 0x0000000a060da2a4 */ /* 0x000fe2000f8e020d */
[----:B------:R-:W-:Y:S11]  /*4750*/  BRA.U UP3, `(.L_x_76) ;  /* 0x0000000103107547 */ /* 0x000ff6000b800000 */
[----:B--2---:R-:W-:Y:S04]  /*4760*/  MOV R0, UR48 ;  /* 0x0000003000007c02 */ /* 0x004fe80008000f00 */
[----:B------:R-:W-:Y:S04]  /*4770*/  SHF.L.U32 R11, R0, 0x1f, RZ ;  /* 0x0000001f000b7819 */ /* 0x000fe800000006ff */
[----:B------:R-:W2:Y:S02]  /*4780*/  SYNCS.PHASECHK.TRANS64.TRYWAIT P2, [UR21+0x78], R11 ;  /* 0x0000780bff0075a7 */ /* 0x000ea40008041115 */
[----:B--2---:R-:W-:Y:S05]  /*4790*/  @!P2 BRA `(.L_x_77) ;  /* 0x0000005400a0a947 */ /* 0x004fea0003800000 */
.L_x_76:
[----:B------:R-:W-:Y:S05]  /*47a0*/  @!P1 BRA `(.L_x_78) ;  /* 0x0000000000309947 */ /* 0x000fea0003800000 */
[----:B------:R-:W-:Y:S01]  /*47b0*/  ISETP.NE.U32.AND P1, PT, R2, RZ, PT ;  /* 0x000000ff0200720c */ /* 0x000fe20003f25070 */
[----:B------:R-:W3:Y:S01]  /*47c0*/  LDCU.64 UR4, c[0x0][0x358] ;  /* 0x00006b00ff0477ac */ /* 0x000ee20008000a00 */
[----:B------:R-:W-:Y:S02]  /*47d0*/  IMAD.MOV.U32 R85, RZ, RZ, 0x1 ;  /* 0x00000001ff557424 */ /* 0x000fe400078e00ff */
[----:B------:R-:W-:Y:S11]  /*47e0*/  ISETP.NE.AND.EX P1, PT, R3, RZ, PT, P1 ;  /* 0x000000ff0300720c */ /* 0x000ff60003f25310 */
[----:B------:R-:W-:Y:S02]  /*47f0*/  @!UPT UIADD3 URZ, UPT, UPT, URZ, URZ, URZ ;  /* 0x000000fffffff290 */ /* 0x000fe4000fffe0ff */
[----:B--2---:R-:W2:Y:S01]  /*4800*/  @P1 LDC.64 R10, c[0x0][0x888] ;  /* 0x00022200ff0a1b82 */ /* 0x004ea20000000a00 */
[----:B------:R-:W-:Y:S04]  /*4810*/  @P1 IMAD R0, R4, UR36, RZ ;  /* 0x0000002404001c24 */ /* 0x000fe8000f8e02ff */
[----:B--2---:R-:W-:Y:S04]  /*4820*/  @P1 IMAD.WIDE R10, R0, 0x4, R10 ;  /* 0x00000004000a1825 */ /* 0x004fe800078e020a */
[----:B------:R-:W-:Y:S01]  /*4830*/  HFMA2 R0, -RZ, RZ, 0, 5.9604644775390625e-08 ;  /* 0x00000001ff007431 */ /* 0x000fe200000001ff */
[----:B---3-5:R3:W5:Y:S04]  /*4840*/  @P1 LDG.E R41, desc[UR4][R10.64] ;  /* 0x000000040a291981 */ /* 0x028768000c1e1900 */
[----:B------:R-:W-:Y:S01]  /*4850*/  @!P1 PRMT R85, R0, 0x7610, R85 ;  /* 0x0000761000559816 */ /* 0x000fe20000000055 */
[----:B---3--:R-:W4:Y:S06]  /*4860*/  @!P1 LDC R41, c[0x0][0x880] ;  /* 0x00022000ff299b82 */ /* 0x008f2c0000000800 */
.L_x_78:
[----:B----45:R-:W-:Y:S01]  /*4870*/  @!P0 FSETP.EQ.AND P1, PT, R41, RZ, PT ;  /* 0x000000ff2900820b */ /* 0x030fe20003f22000 */
[----:B------:R-:W-:Y:S01]  /*4880*/  @!UPT UIADD3 URZ, UPT, UPT, URZ, URZ, URZ ;  /* 0x000000fffffff290 */ /* 0x000fe2000fffe0ff */
[----:B------:R-:W-:Y:S11]  /*4890*/  @!P0 BRA `(.L_x_79) ;  /* 0x0000000000188947 */ /* 0x000ff60003800000 */
[----:B------:R-:W-:Y:S02]  /*48a0*/  LOP3.LUT P0, RZ, R85, 0xff, RZ, 0xc0, !PT ;  /* 0x000000ff55ff7812 */ /* 0x000fe4000780c0ff */
[----:B------:R-:W-:Y:S04]  /*48b0*/  ISETP.NE.U32.AND P1, PT, R2, RZ, PT ;  /* 0x000000ff0200720c */ /* 0x000fe80003f25070 */
[----:B------:R-:W-:Y:S04]  /*48c0*/  ISETP.NE.AND.EX P1, PT, R3, RZ, PT, P1 ;  /* 0x000000ff0300720c */ /* 0x000fe80003f25310 */
[----:B------:R-:W-:Y:S03]  /*48d0*/  PLOP3.LUT P1, PT, P1, PT, PT, 0x8, 0x80 ;  /* 0x000000000080781c */ /* 0x000fe60000f2e170 */
[----:B------:R-:W-:Y:S11]  /*48e0*/  @P0 FSETP.EQ.AND P1, PT, R41, RZ, PT ;  /* 0x000000ff2900020b */ /* 0x000ff60003f22000 */
[----:B------:R-:W-:Y:S02]  /*48f0*/  @!UPT UIADD3 URZ, UPT, UPT, URZ, URZ, URZ ;  /* 0x000000fffffff290 */ /* 0x000fe4000fffe0ff */
.L_x_79:
[----:B------:R-:W3:Y:S01]  /*4900*/  SYNCS.PHASECHK.TRANS64.TRYWAIT P2, [UR21+0x50], R9 ;  /* 0x00005009ff0075a7 */ /* 0x000ee20008041115 */
[----:B------:R-:W-:Y:S04]  /*4910*/  ELECT P0, URZ, PT ;  /* 0x0000000000ff782f */ /* 0x000fe80003800000 */
[----:B------:R-:W-:Y:S11]  /*4920*/  PLOP3.LUT P1, PT, P1, P0, PT, 0xf2, 0x2f ;  /* 0x00000000002f781c */ /* 0x000ff60000f21e72 */
[----:B------:R-:W-:Y:S02]  /*4930*/  @!UPT UIADD3 URZ, UPT, UPT, URZ, URZ, URZ ;  /* 0x000000fffffff290 */ /* 0x000fe4000fffe0ff */
[----:B------:R-:W-:Y:S05]  /*4940*/  @!P1 IADD3 R8, P0, PT, R16, 0x580, RZ ;  /* 0x0000058010089810 */ /* 0x000fea0007f1e0ff */
[----:B------:R-:W-:Y:S01]  /*4950*/  @!P1 IMAD.X R6, RZ, RZ, R17, P0 ;  /* 0x000000ffff069224 */ /* 0x000fe200000e0611 */
[----:B---3--:R-:W-:Y:S07]  /*4960*/  @!P2 BRA `(.L_x_80) ;  /* 0x000000540044a947 */ /* 0x008fee0003800000 */
.L_x_159:
[----:B------:R-:W-:Y:S01]  /*4970*/  @!P1 R2UR UR5, R8 ;  /* 0x00000000080592ca */ /* 0x000fe200000e0000 */
[----:B------:R-:W-:Y:S01]  /*4980*/  VOTEU.ALL UP0, P1 ;  /* 0x0000000000ff7886 */ /* 0x000fe20000800000 */
[----:B------:R-:W-:Y:S01]  /*4990*/  @!P1 R2UR UR4, R6 ;  /* 0x00000000060492ca */ /* 0x000fe200000e0000 */
[----:B--2---:R-:W-:Y:S01]  /*49a0*/  @!P1 IMAD.MOV.U32 R0, RZ, RZ, 0x1000 ;  /* 0x00001000ff009424 */ /* 0x004fe200078e00ff */
[----:B------:R-:W-:Y:S01]  /*49b0*/  UMOV UR6, 0x0 ;  /* 0x0000000000067882 */ /* 0x000fe20000000000 */
[----:B------:R-:W-:Y:S01]  /*49c0*/  UMOV UR7, 0x10000000 ;  /* 0x1000000000077882 */ /* 0x000fe20000000000 */
[----:B------:R-:W-:Y:S01]  /*49d0*/  @!UP0 UIADD3 UR32, UPT, UPT, UR21, 0x200, URZ ;  /* 0x0000020015208890 */ /* 0x000fe2000fffe0ff */
[----:B------:R-:W-:Y:S01]  /*49e0*/  @!P1 IADD3 R8, P0, PT, R16, 0x580, RZ ;  /* 0x0000058010089810 */ /* 0x000fe20007f1e0ff */
[----:B------:R-:W-:Y:S04]  /*49f0*/  VOTEU.ALL UP0, P1 ;  /* 0x0000000000ff7886 */ /* 0x000fe80000800000 */
[----:B------:R-:W-:Y:S02]  /*4a00*/  @!P1 IMAD.X R6, RZ, RZ, R17, P0 ;  /* 0x000000ffff069224 */ /* 0x000fe400000e0611 */
[----:B------:R-:W-:Y:S02]  /*4a10*/  IMAD.U32 R10, RZ, RZ, UR5 ;  /* 0x00000005ff0a7e24 */ /* 0x000fe4000f8e00ff */
[----:B------:R-:W-:Y:S03]  /*4a20*/  IMAD.U32 R11, RZ, RZ, UR4 ;  /* 0x00000004ff0b7e24 */ /* 0x000fe6000f8e00ff */
[----:B------:R-:W-:Y:S02]  /*4a30*/  @!P1 R2UR UR4, R10 ;  /* 0x000000000a0492ca */ /* 0x000fe400000e0000 */
[----:B------:R-:W-:Y:S11]  /*4a40*/  @!P1 R2UR UR5, R11 ;  /* 0x000000000b0592ca */ /* 0x000ff600000e0000 */
[----:B------:R-:W-:Y:S02]  /*4a50*/  @!UPT UIADD3 URZ, UPT, UPT, URZ, URZ, URZ ;  /* 0x000000fffffff290 */ /* 0x000fe4000fffe0ff */
[----:B------:R2:W-:Y:S01]  /*4a60*/  @!UP0 UTMALDG.3D [UR32], [UR4], desc[UR6] ;  /* 0x00000620040085b4 */ /* 0x0005e20008011000 */
[----:B------:R2:W-:Y:S01]  /*4a70*/  @!P1 SYNCS.ARRIVE.TRANS64.RED.A0TR RZ, [UR21+0x30], R0 ;  /* 0x00003000ffff99a7 */ /* 0x0005e20008300415 */
[----:B------:R-:W-:Y:S01]  /*4a80*/  SYNCS.ARRIVE.TRANS64.RED.A1T0 RZ, [UR40], RZ ;  /* 0x000000ffffff79a7 */ /* 0x000fe20008100428 */
[----:B------:R-:W3:Y:S02]  /*4a90*/  SYNCS.PHASECHK.TRANS64.TRYWAIT P2, [UR21+0x58], R9 ;  /* 0x00005809ff0075a7 */ /* 0x000ee40008041115 */
[----:B--23--:R-:W-:Y:S05]  /*4aa0*/  @!P2 BRA `(.L_x_81) ;  /* 0x00000054000ca947 */ /* 0x00cfea0003800000 */
.L_x_161:
        /* <DEDUP_REMOVED lines=8> */
[----:B------:R-:W-:Y:S01]  /*4b30*/  @!UP0 UIADD3 UR24, UPT, UPT, UR21, 0x1200, URZ ;  /* 0x0000120015188890 */ /* 0x000fe2000fffe0ff */
[----:B------:R-:W-:Y:S01]  /*4b40*/  VOTEU.ALL UP0, P1 ;  /* 0x0000000000ff7886 */ /* 0x000fe20000800000 */
[----:B------:R-:W-:Y:S01]  /*4b50*/  UMOV UR27, UR35 ;  /* 0x00000023001b7c82 */ /* 0x000fe20008000000 */
[----:B------:R-:W-:Y:S02]  /*4b60*/  UMOV UR28, UR36 ;  /* 0x00000024001c7c82 */ /* 0x000fe40008000000 */
[----:B------:R-:W-:Y:S02]  /*4b70*/  IMAD.U32 R10, RZ, RZ, UR5 ;  /* 0x00000005ff0a7e24 */ /* 0x000fe4000f8e00ff */
[----:B------:R-:W-:Y:S02]  /*4b80*/  IMAD.U32 R11, RZ, RZ, UR4 ;  /* 0x00000004ff0b7e24 */ /* 0x000fe4000f8e00ff */
[----:B------:R-:W-:Y:S01]  /*4b90*/  @!P1 IMAD.X R6, RZ, RZ, R17, P0 ;  /* 0x000000ffff069224 */ /* 0x000fe200000e0611 */
        /* <DEDUP_REMOVED lines=8> */
.L_x_163:
[----:B------:R-:W-:Y:S01]  /*4c20*/  @!P1 R2UR UR5, R8 ;  /* 0x00000000080592ca */ /* 0x000fe200000e0000 */
[----:B------:R-:W-:Y:S01]  /*4c30*/  VOTEU.ALL UP0, P1 ;  /* 0x0000000000ff7886 */ /* 0x000fe20000800000 */
[----:B------:R-:W-:Y:S01]  /*4c40*/  @!P1 R2UR UR4, R6 ;  /* 0x00000000060492ca */ /* 0x000fe200000e0000 */
[----:B--2---:R-:W-:Y:S01]  /*4c50*/  @!P1 IMAD.MOV.U32 R0, RZ, RZ, 0x1000 ;  /* 0x00001000ff009424 */ /* 0x004fe200078e00ff */
[----:B------:R-:W-:Y:S01]  /*4c60*/  UMOV UR6, 0x0 ;  /* 0x0000000000067882 */ /* 0x000fe20000000000 */
[----:B------:R-:W-:Y:S01]  /*4c70*/  UMOV UR7, 0x10000000 ;  /* 0x1000000000077882 */ /* 0x000fe20000000000 */
[----:B------:R-:W-:Y:S01]  /*4c80*/  @!UP0 UIADD3 UR18, UPT, UPT, UR34, 0x80, URZ ;  /* 0x0000008022128890 */ /* 0x000fe2000fffe0ff */
[----:B------:R-:W-:Y:S01]  /*4c90*/  VIADD R14, R14, 0x1 ;  /* 0x000000010e0e7836 */ /* 0x000fe20000000000 */
[----:B------:R-:W-:Y:S01]  /*4ca0*/  @!UP0 UIADD3 UR16, UPT, UPT, UR21, 0x2200, URZ ;  /* 0x0000220015108890 */ /* 0x000fe2000fffe0ff */
[----:B------:R-:W-:Y:S01]  /*4cb0*/  VOTEU.ALL UP0, P1 ;  /* 0x0000000000ff7886 */ /* 0x000fe20000800000 */
[----:B------:R-:W-:Y:S01]  /*4cc0*/  UMOV UR19, UR35 ;  /* 0x0000002300137c82 */ /* 0x000fe20008000000 */
[----:B------:R-:W-:Y:S02]  /*4cd0*/  UMOV UR20, UR36 ;  /* 0x0000002400147c82 */ /* 0x000fe40008000000 */
        /* <DEDUP_REMOVED lines=10> */
.L_x_165:
[----:B------:R-:W-:Y:S01]  /*4d80*/  @!P1 IADD3 R6, P0, PT, R16, 0x580, RZ ;  /* 0x0000058010069810 */ /* 0x000fe20007f1e0ff */
[----:B------:R-:W-:Y:S01]  /*4d90*/  VOTEU.ALL UP0, P1 ;  /* 0x0000000000ff7886 */ /* 0x000fe20000800000 */
[----:B------:R-:W-:Y:S01]  /*4da0*/  UMOV UR6, 0x0 ;  /* 0x0000000000067882 */ /* 0x000fe20000000000 */
[----:B------:R-:W-:Y:S01]  /*4db0*/  UMOV UR7, 0x10000000 ;  /* 0x1000000000077882 */ /* 0x000fe20000000000 */
[----:B------:R-:W-:Y:S01]  /*4dc0*/  @!P1 R2UR UR5, R6 ;  /* 0x00000000060592ca */ /* 0x000fe200000e0000 */
[----:B--2---:R-:W-:Y:S01]  /*4dd0*/  @!P1 IMAD.X R0, RZ, RZ, R17, P0 ;  /* 0x000000ffff009224 */ /* 0x004fe200000e0611 */
[----:B------:R-:W-:Y:S01]  /*4de0*/  @!UP0 UIADD3 UR10, UPT, UPT, UR34, 0xc0, URZ ;  /* 0x000000c0220a8890 */ /* 0x000fe2000fffe0ff */
[----:B------:R-:W-:Y:S01]  /*4df0*/  R2UR UR16, R87 ;  /* 0x00000000571072ca */ /* 0x000fe200000e0000 */
[----:B------:R-:W-:Y:S01]  /*4e00*/  @!UP0 UIADD3 UR8, UPT, UPT, UR21, 0x3200, URZ ;  /* 0x0000320015088890 */ /* 0x000fe2000fffe0ff */
[----:B------:R-:W-:Y:S01]  /*4e10*/  ISETP.NE.AND P0, PT, R14, 0x2, PT ;  /* 0x000000020e00780c */ /* 0x000fe20003f05270 */
[----:B------:R-:W-:Y:S01]  /*4e20*/  @!UP0 UIADD3 UR9, UPT, UPT, UR21, 0x48, URZ ;  /* 0x0000004815098890 */ /* 0x000fe2000fffe0ff */
[----:B------:R-:W-:Y:S01]  /*4e30*/  @!P1 R2UR UR4, R0 ;  /* 0x00000000000492ca */ /* 0x000fe200000e0000 */
[----:B------:R-:W-:Y:S01]  /*4e40*/  VOTEU.ALL UP0, P1 ;  /* 0x0000000000ff7886 */ /* 0x000fe20000800000 */
[----:B------:R-:W-:Y:S01]  /*4e50*/  UMOV UR11, UR35 ;  /* 0x00000023000b7c82 */ /* 0x000fe20008000000 */
[----:B------:R-:W-:Y:S01]  /*4e60*/  UMOV UR12, UR36 ;  /* 0x00000024000c7c82 */ /* 0x000fe20008000000 */
[----:B------:R-:W-:Y:S01]  /*4e70*/  SEL R0, RZ, 0x1, P0 ;  /* 0x00000001ff007807 */ /* 0x000fe20000000000 */
[----:B------:R-:W-:Y:S01]  /*4e80*/  UPLOP3.LUT UP3, UPT, UPT, UPT, UPT, 0x80, 0x8 ;  /* 0x000000000008789c */ /* 0x000fe20003f6f070 */
[----:B------:R-:W-:Y:S01]  /*4e90*/  IMAD.U32 R8, RZ, RZ, UR5 ;  /* 0x00000005ff087e24 */ /* 0x000fe2000f8e00ff */
[----:B------:R-:W-:Y:S01]  /*4ea0*/  LOP3.LUT R15, R15, 0x1, RZ, 0x3c, !PT ;  /* 0x000000010f0f7812 */ /* 0x000fe200078e3cff */
[----:B------:R-:W-:Y:S01]  /*4eb0*/  UMOV UR36, UR29 ;  /* 0x0000001d00247c82 */ /* 0x000fe20008000000 */
[----:B------:R-:W-:Y:S01]  /*4ec0*/  LOP3.LUT R13, R13, R0, RZ, 0x3c, !PT ;  /* 0x000000000d0d7212 */ /* 0x000fe200078e3cff */
[----:B------:R-:W-:Y:S01]  /*4ed0*/  UIADD3 UR20, UPT, UPT, UR13, UR16, URZ ;  /* 0x000000100d147290 */ /* 0x000fe2000fffe0ff */
[----:B------:R-:W-:Y:S01]  /*4ee0*/  SEL R14, R14, RZ, P0 ;  /* 0x000000ff0e0e7207 */ /* 0x000fe20000000000 */
[----:B------:R-:W-:Y:S01]  /*4ef0*/  UIADD3 UR16, UPT, UPT, UR14, UR59, URZ ;  /* 0x0000003b0e107290 */ /* 0x000fe2000fffe0ff */
[----:B------:R-:W-:Y:S01]  /*4f00*/  IMAD.U32 R9, RZ, RZ, UR4 ;  /* 0x00000004ff097e24 */ /* 0x000fe2000f8e00ff */
[----:B------:R-:W-:Y:S04]  /*4f10*/  @!P1 R2UR UR4, R8 ;  /* 0x00000000080492ca */ /* 0x000fe800000e0000 */
[----:B------:R-:W-:Y:S11]  /*4f20*/  @!P1 R2UR UR5, R9 ;  /* 0x00000000090592ca */ /* 0x000ff600000e0000 */
[----:B------:R-:W-:Y:S02]  /*4f30*/  @!UPT UIADD3 URZ, UPT, UPT, URZ, URZ, URZ ;  /* 0x000000fffffff290 */ /* 0x000fe4000fffe0ff */
[----:B------:R2:W-:Y:S01]  /*4f40*/  @!UP0 UTMALDG.3D [UR8], [UR4], desc[UR6] ;  /* 0x00000608040085b4 */ /* 0x0005e20008011000 */
[----:B------:R2:W-:Y:S01]  /*4f50*/  @!P1 SYNCS.ARRIVE.TRANS64.RED.A0TR RZ, [UR21+0x48], R7 ;  /* 0x00004807ffff99a7 */ /* 0x0005e20008300415 */
[----:B------:R-:W-:Y:S01]  /*4f60*/  SYNCS.ARRIVE.TRANS64.RED.A1T0 RZ, [UR37], RZ ;  /* 0x000000ffffff79a7 */ /* 0x000fe20008100425 */
[----:B------:R-:W-:Y:S05]  /*4f70*/  BRA.U UP1, `(.L_x_84) ;  /* 0xfffffff101747547 */ /* 0x000fea000b83ffff */
[----:B------:R-:W-:-:S04]  /*4f80*/  SHF.L.U32 R3, R15, 0x1f, RZ ;  /* 0x0000001f0f037819 */ /* 0x000fc800000006ff */
[----:B------:R-:W3:Y:S02]  /*4f90*/  SYNCS.PHASECHK.TRANS64.TRYWAIT P0, [UR21+0x50], R3 ;  /* 0x00005003ff0075a7 */ /* 0x000ee40008001115 */
[----:B---3--:R-:W-:Y:S05]  /*4fa0*/  @!P0 BRA `(.L_x_85) ;  /* 0x0000005000148947 */ /* 0x008fea0003800000 */
.L_x_167:
[----:B------:R-:W4:Y:S02]  /*4fb0*/  SYNCS.PHASECHK.TRANS64.TRYWAIT P0, [UR21+0x58], R3 ;  /* 0x00005803ff0075a7 */ /* 0x000f240008001115 */
[----:B----4-:R-:W-:Y:S05]  /*4fc0*/  @!P0 BRA `(.L_x_86) ;  /* 0x0000005000248947 */ /* 0x010fea0003800000 */
.L_x_169:
[----:B------:R-:W4:Y:S02]  /*4fd0*/  SYNCS.PHASECHK.TRANS64.TRYWAIT P0, [UR21+0x60], R3 ;  /* 0x00006003ff0075a7 */ /* 0x000f240008001115 */
[----:B----4-:R-:W-:Y:S05]  /*4fe0*/  @!P0 BRA `(.L_x_87) ;  /* 0x0000005000348947 */ /* 0x010fea0003800000 */
.L_x_171:
[----:B---3--:R-:W-:-:S07]  /*4ff0*/  MOV R0, UR21 ;  /* 0x0000001500007c02 */ /* 0x008fce0008000f00 */
.L_x_88:
[----:B---3--:R-:W-:-:S04]  /*5000*/  SHF.L.U32 R3, R15, 0x1f, RZ ;  /* 0x0000001f0f037819 */ /* 0x008fc800000006ff */
[----:B------:R3:W4:Y:S03]  /*5010*/  SYNCS.PHASECHK.TRANS64.TRYWAIT P0, [R0+URZ+0x68], R3 ;  /* 0x00006803000075a7 */ /* 0x00072600080011ff */
[----:B----4-:R-:W-:Y:S05]  /*5020*/  @!P0 NANOSLEEP.SYNCS 0x989680 ;  /* 0x009896800000895d */ /* 0x010fea0003900000 */
[----:B------:R-:W4:Y:S02]  /*5030*/  @!P0 SYNCS.PHASECHK.TRANS64 P0, [R0+URZ+0x68], R3 ;  /* 0x00006803000085a7 */ /* 0x000f2400080010ff */
[----:B-12-4-:R-:W-:Y:S05]  /*5040*/  @P0 EXIT ;  /* 0x000000000000094d */ /* 0x016fea0003800000 */
[----:B------:R-:W-:Y:S05]  /*5050*/  BRA `(.L_x_88) ;  /* 0xfffffffc00e87947 */ /* 0x000fea000383ffff */
.L_x_73:
[----:B------:R-:W-:-:S06]  /*5060*/  UISETP.GE.AND UP0, UPT, UR17, 0x4, UPT ;  /* 0x000000041100788c */ /* 0x000fcc000bf06270 */
[----:B------:R-:W-:-:S13]  /*5070*/  PLOP3.LUT P0, PT, PT, PT, UP0, 0x80, 0x8 ;  /* 0x000000000008781c */ /* 0x000fda0003f0f008 */
[----:B-1----:R-:W-:Y:S05]  /*5080*/  @!P0 EXIT ;  /* 0x000000000000894d */ /* 0x002fea0003800000 */
[----:B------:R-:W1:Y:S08]  /*5090*/  S2UR UR4, SR_CgaCtaId ;  /* 0x00000000000479c3 */ /* 0x000e700000008800 */
[----:B------:R-:W-:Y:S01]  /*50a0*/  BAR.SYNC.DEFER_BLOCKING 0x6, 0xa0 ;  /* 0x0182800000007b1d */ /* 0x000fe20000010000 */
[C---:B------:R-:W-:Y:S01]  /*50b0*/  IMAD.SHL.U32 R7, R95.reuse, 0x40, RZ ;  /* 0x000000405f077824 */ /* 0x040fe200078e00ff */
[C---:B------:R-:W-:Y:S01]  /*50c0*/  LOP3.LUT R97, R95.reuse, 0x60, RZ, 0xc0, !PT ;  /* 0x000000605f617812 */ /* 0x040fe200078ec0ff */
[----:B------:R-:W-:-:S02]  /*50d0*/  IMAD.SHL.U32 R4, R95, 0x20, RZ ;  /* 0x000000205f047824 */ /* 0x000fc400078e00ff */
[----:B------:R-:W-:Y:S02]  /*50e0*/  HFMA2 R36, -RZ, RZ, 0, 0 ;  /* 0x00000000ff247431 */ /* 0x000fe400000001ff */
[----:B------:R-:W-:Y:S01]  /*50f0*/  IMAD.SHL.U32 R6, R95, 0x2, RZ ;  /* 0x000000025f067824 */ /* 0x000fe200078e00ff */
[----:B------:R-:W-:Y:S01]  /*5100*/  UMOV UR44, 0x400 ;  /* 0x00000400002c7882 */ /* 0x000fe20000000000 */
[----:B------:R-:W2:Y:S01]  /*5110*/  LDC.64 R82, c[0x0][0x8b0] ;  /* 0x00022c00ff527b82 */ /* 0x000ea20000000a00 */
[----:B------:R-:W-:Y:S01]  /*5120*/  LOP3.LUT R5, R7, 0x180, RZ, 0xc0, !PT ;  /* 0x0000018007057812 */ /* 0x000fe200078ec0ff */
[----:B------:R-:W-:Y:S01]  /*5130*/  IMAD.U32 R37, R95, 0x10000, RZ ;  /* 0x000100005f257824 */ /* 0x000fe200078e00ff */
[----:B------:R-:W-:Y:S01]  /*5140*/  LOP3.LUT R4, R4, 0xc00, RZ, 0xc0, !PT ;  /* 0x00000c0004047812 */ /* 0x000fe200078ec0ff */
[----:B------:R-:W-:Y:S01]  /*5150*/  IMAD.MOV.U32 R94, RZ, RZ, RZ ;  /* 0x000000ffff5e7224 */ /* 0x000fe200078e00ff */
[----:B------:R-:W-:Y:S01]  /*5160*/  LOP3.LUT R6, R5, 0x20, R6, 0xf8, !PT ;  /* 0x0000002005067812 */ /* 0x000fe200078ef806 */
[----:B------:R-:W-:Y:S01]  /*5170*/  IMAD.SHL.U32 R5, R95, 0x8, RZ ;  /* 0x000000085f057824 */ /* 0x000fe200078e00ff */
[----:B------:R-:W-:Y:S01]  /*5180*/  LOP3.LUT R4, R4, 0x40, R7, 0xf8, !PT ;  /* 0x0000004004047812 */ /* 0x000fe200078ef807 */
[----:B------:R-:W3:Y:S01]  /*5190*/  LDC.64 R80, c[0x0][0x8a8] ;  /* 0x00022a00ff507b82 */ /* 0x000ee20000000a00 */
[----:B------:R-:W-:Y:S01]  /*51a0*/  LOP3.LUT R37, R37, 0x600000, RZ, 0xc0, !PT ;  /* 0x0060000025257812 */ /* 0x000fe200078ec0ff */
[----:B------:R-:W-:Y:S01]  /*51b0*/  IMAD.MOV.U32 R89, RZ, RZ, RZ ;  /* 0x000000ffff597224 */ /* 0x000fe200078e00ff */
[----:B------:R-:W-:-:S02]  /*51c0*/  LOP3.LUT R95, R95, 0x2, RZ, 0xc0, !PT ;  /* 0x000000025f5f7812 */ /* 0x000fc400078ec0ff */
[----:B------:R-:W-:Y:S02]  /*51d0*/  CS2R R92, SRZ ;  /* 0x00000000005c7805 */ /* 0x000fe4000001ff00 */
[----:B------:R-:W-:Y:S01]  /*51e0*/  LOP3.LUT R5, R6, 0x30, R5, 0x78, !PT ;  /* 0x0000003006057812 */ /* 0x000fe200078e7805 */
[----:B------:R-:W4:Y:S01]  /*51f0*/  LDCU UR57, c[0x0][0x370] ;  /* 0x00006e00ff3977ac */ /* 0x000f220008000800 */
[----:B------:R-:W-:Y:S01]  /*5200*/  LOP3.LUT R4, R4, 0x200, R7, 0xf8, !PT ;  /* 0x0000020004047812 */ /* 0x000fe200078ef807 */
[----:B------:R-:W-:Y:S01]  /*5210*/  IMAD.MOV R90, RZ, RZ, -R95 ;  /* 0x000000ffff5a7224 */ /* 0x000fe200078e0a5f */
[----:B------:R-:W-:Y:S01]  /*5220*/  MOV R91, RZ ;  /* 0x000000ff005b7202 */ /* 0x000fe20000000f00 */
[----:B-1----:R-:W-:Y:S01]  /*5230*/  ULEA UR44, UR4, UR44, 0x18 ;  /* 0x0000002c042c7291 */ /* 0x002fe2000f8ec0ff */
[----:B------:R-:W-:Y:S01]  /*5240*/  LOP3.LUT R84, R4, R5, RZ, 0xfc, !PT ;  /* 0x0000000504547212 */ /* 0x000fe200078efcff */
[----:B------:R-:W1:Y:S02]  /*5250*/  LDCU.64 UR62, c[0x0][0x348] ;  /* 0x00006900ff3e77ac */ /* 0x000e640008000a00 */
[----:B------:R-:W-:-:S02]  /*5260*/  UIADD3 UR4, UPT, UPT, UR44, 0x4200, URZ ;  /* 0x000042002c047890 */ /* 0x000fc4000fffe0ff */
[----:B------:R-:W-:-:S03]  /*5270*/  UIADD3 UR5, UPT, UPT, UR44, 0x200, URZ ;  /* 0x000002002c057890 */ /* 0x000fc6000fffe0ff */
[----:B------:R-:W4:Y:S01]  /*5280*/  LDS R0, [UR44+0x130] ;  /* 0x0001302cff007984 */ /* 0x000f220008000800 */
[----:B------:R-:W1:Y:S01]  /*5290*/  LDCU UR43, c[0x0][0xb0c] ;  /* 0x00016180ff2b77ac */ /* 0x000e620008000800 */
[----:B------:R-:W-:Y:S02]  /*52a0*/  IMAD.U32 R96, RZ, RZ, UR4 ;  /* 0x00000004ff607e24 */ /* 0x000fe4000f8e00ff */
[----:B------:R-:W-:Y:S01]  /*52b0*/  IMAD.U32 R98, RZ, RZ, UR5 ;  /* 0x00000005ff627e24 */ /* 0x000fe2000f8e00ff */
[----:B------:R-:W1:Y:S01]  /*52c0*/  LDCU UR39, c[0x0][0xb30] ;  /* 0x00016600ff2777ac */ /* 0x000e620008000800 */
[----:B------:R-:W1:Y:S01]  /*52d0*/  LDCU.64 UR46, c[0x0][0x888] ;  /* 0x00011100ff2e77ac */ /* 0x000e620008000a00 */
[----:B------:R-:W1:Y:S01]  /*52e0*/  LDCU.64 UR40, c[0x0][0xb28] ;  /* 0x00016500ff2877ac */ /* 0x000e620008000a00 */
[----:B------:R-:W1:Y:S01]  /*52f0*/  LDCU.64 UR60, c[0x0][0x890] ;  /* 0x00011200ff3c77ac */ /* 0x000e620008000a00 */
[----:B------:R-:W1:Y:S01]  /*5300*/  LDCU.128 UR52, c[0x0][0xb10] ;  /* 0x00016200ff3477ac */ /* 0x000e620008000c00 */
[----:B------:R-:W1:Y:S02]  /*5310*/  LDCU UR56, c[0x0][0x374] ;  /* 0x00006e80ff3877ac */ /* 0x000e640008000800 */
[----:B-1234-:R-:W-:-:S07]  /*5320*/  IMAD.IADD R37, R0, 0x1, R37 ;  /* 0x0000000100257824 */ /* 0x01efce00078e0225 */
.L_x_130:
[C---:B------:R-:W-:Y:S02]  /*5330*/  LEA R3, R89.reuse, UR44, 0x3 ;  /* 0x0000002c59037c11 */ /* 0x040fe4000f8e18ff */
[----:B------:R-:W-:Y:S02]  /*5340*/  SHF.L.U32 R0, R92, 0x1f, RZ ;  /* 0x0000001f5c007819 */ /* 0x000fe400000006ff */
[----:B------:R-:W-:Y:S02]  /*5350*/  LEA R5, R89, UR44, 0x4 ;  /* 0x0000002c59057c11 */ /* 0x000fe4000f8e20ff */
[----:B-1----:R-:W1:Y:S02]  /*5360*/  SYNCS.PHASECHK.TRANS64.TRYWAIT P0, [R3+URZ+0x80], R0 ;  /* 0x00008000030075a7 */ /* 0x002e6400080011ff */
[----:B-1----:R-:W-:Y:S05]  /*5370*/  @!P0 BRA `(.L_x_89) ;  /* 0x0000004c00688947 */ /* 0x002fea0003800000 */
.L_x_172:
        /* <DEDUP_REMOVED lines=11> */
[----:B------:R-:W-:Y:S01]  /*5430*/  PLOP3.LUT P0, PT, PT, PT, UP1, 0x80, 0x8 ;  /* 0x000000000008781c */ /* 0x000fe20003f0f018 */
[----:B------:R-:W-:Y:S11]  /*5440*/  UP2UR UR45, UPR, URZ, 0x2 ;  /* 0x00000002ff2d7883 */ /* 0x000ff60008000000 */
[----:B------:R-:W-:Y:S01]  /*5450*/  @!UPT UIADD3 URZ, UPT, UPT, URZ, URZ, URZ ;  /* 0x000000fffffff290 */ /* 0x000fe2000fffe0ff */
[----:B-1----:R-:W-:Y:S02]  /*5460*/  @P0 SHF.R.U32.HI R0, RZ, 0x10, R5 ;  /* 0x00000010ff000819 */ /* 0x002fe40000011605 */
        /* <DEDUP_REMOVED lines=12> */
[----:B------:R-:W2:Y:S01]  /*5530*/  LDCU UR12, c[0x0][0xb20] ;  /* 0x00016400ff0c77ac */ /* 0x000ea20008000800 */
[----:B------:R-:W-:Y:S02]  /*5540*/  UIMAD.WIDE.U32 UR4, UR56, UR55, URZ ;  /* 0x00000037380472a5 */ /* 0x000fe4000f8e00ff */
[----:B------:R-:W-:Y:S02]  /*5550*/  UIMAD.WIDE.U32 UR6, UR57, UR52, URZ ;  /* 0x00000034390672a5 */ /* 0x000fe4000f8e00ff */
[----:B------:R-:W-:Y:S02]  /*5560*/  UISETP.NE.AND UP0, UPT, UR54, 0x1, UPT ;  /* 0x000000013600788c */ /* 0x000fe4000bf05270 */
[----:B------:R-:W-:Y:S02]  /*5570*/  UIMAD.WIDE.U32 UR8, UR37, UR55, URZ ;  /* 0x00000037250872a5 */ /* 0x000fe4000f8e00ff */
[----:B------:R-:W-:Y:S02]  /*5580*/  UIMAD.WIDE.U32 UR10, UR38, UR52, URZ ;  /* 0x00000034260a72a5 */ /* 0x000fe4000f8e00ff */
[----:B------:R-:W-:Y:S02]  /*5590*/  UISETP.NE.AND UP1, UPT, UR43, 0x1, UPT ;  /* 0x000000012b00788c */ /* 0x000fe4000bf25270 */
[----:B------:R-:W-:Y:S01]  /*55a0*/  UISETP.NE.AND UP2, UPT, UR42, 0x1, UPT ;  /* 0x000000012a00788c */ /* 0x000fe2000bf45270 */
[----:B------:R-:W-:Y:S02]  /*55b0*/  UMOV UR4, UR5 ;  /* 0x0000000500047c82 */ /* 0x000fe40008000000 */
[----:B--2---:R-:W-:Y:S03]  /*55c0*/  USHF.R.U32.HI UR5, URZ, UR12, UR4 ;  /* 0x0000000cff057299 */ /* 0x004fe60008011604 */
[----:B------:R-:W-:Y:S02]  /*55d0*/  UMOV UR4, UR7 ;  /* 0x0000000700047c82 */ /* 0x000fe40008000000 */
[----:B------:R-:W-:Y:S02]  /*55e0*/  USHF.R.U32.HI UR7, URZ, UR53, UR4 ;  /* 0x00000035ff077299 */ /* 0x000fe40008011604 */
[----:B------:R-:W-:Y:S02]  /*55f0*/  USEL UR4, UR56, UR5, !UP0 ;  /* 0x0000000538047287 */ /* 0x000fe4000c000000 */
[----:B------:R-:W-:Y:S01]  /*5600*/  USEL UR7, UR57, UR7, !UP1 ;  /* 0x0000000739077287 */ /* 0x000fe2000c800000 */
[----:B------:R-:W-:Y:S01]  /*5610*/  UMOV UR5, UR9 ;  /* 0x0000000900057c82 */ /* 0x000fe20008000000 */
[----:B------:R-:W-:Y:S02]  /*5620*/  UIMAD.WIDE.U32 UR8, UR4, UR40, URZ ;  /* 0x00000028040872a5 */ /* 0x000fe4000f8e00ff */
[----:B------:R-:W-:Y:S03]  /*5630*/  USHF.R.U32.HI UR6, URZ, UR12, UR5 ;  /* 0x0000000cff067299 */ /* 0x000fe60008011605 */
[----:B------:R-:W-:Y:S01]  /*5640*/  UMOV UR5, UR11 ;  /* 0x0000000b00057c82 */ /* 0x000fe20008000000 */
[----:B------:R-:W-:Y:S02]  /*5650*/  UIMAD.WIDE.U32 UR10, UR7, UR40, URZ ;  /* 0x00000028070a72a5 */ /* 0x000fe4000f8e00ff */
[----:B------:R-:W-:Y:S02]  /*5660*/  USHF.R.U32.HI UR12, URZ, UR53, UR5 ;  /* 0x00000035ff0c7299 */ /* 0x000fe40008011605 */
[----:B------:R-:W-:Y:S01]  /*5670*/  USEL UR6, UR37, UR6, !UP0 ;  /* 0x0000000625067287 */ /* 0x000fe2000c000000 */
[----:B------:R-:W-:Y:S02]  /*5680*/  UMOV UR5, UR9 ;  /* 0x0000000900057c82 */ /* 0x000fe40008000000 */
[----:B------:R-:W-:Y:S01]  /*5690*/  UMOV UR10, UR11 ;  /* 0x0000000b000a7c82 */ /* 0x000fe20008000000 */
[----:B------:R-:W-:Y:S02]  /*56a0*/  @UP2 USHF.R.U32.HI UR4, URZ, UR41, UR5 ;  /* 0x00000029ff042299 */ /* 0x000fe40008011605 */
[----:B------:R-:W-:Y:S02]  /*56b0*/  @UP2 USHF.R.U32.HI UR7, URZ, UR41, UR10 ;  /* 0x00000029ff072299 */ /* 0x000fe4000801160a */
[----:B------:R-:W-:Y:S02]  /*56c0*/  UIMAD UR4, UR42, UR4, URZ ;  /* 0x000000042a0472a4 */ /* 0x000fe4000f8e02ff */
        /* <DEDUP_REMOVED lines=8> */
[----:B------:R-:W-:Y:S02]  /*5750*/  USEL UR11, UR6, UR4, !UP2 ;  /* 0x00000004060b7287 */ /* 0x000fe4000d000000 */
[----:B------:R-:W-:Y:S02]  /*5760*/  UIADD3 UR8, UPT, UPT, -UR5, URZ, URZ ;  /* 0x000000ff05087290 */ /* 0x000fe4000fffe1ff */
[----:B------:R-:W-:Y:S01]  /*5770*/  UIADD3 UR10, UPT, UPT, -UR11, URZ, URZ ;  /* 0x000000ff0b0a7290 */ /* 0x000fe2000fffe1ff */
[----:B------:R-:W-:Y:S01]  /*5780*/  @!UP0 UMOV UR4, UR9 ;  /* 0x0000000900048c82 */ /* 0x000fe20008000000 */
[----:B------:R-:W-:Y:S02]  /*5790*/  UIADD3 UR9, UPT, UPT, -UR6, URZ, URZ ;  /* 0x000000ff06097290 */ /* 0x000fe4000fffe1ff */
[----:B------:R-:W-:Y:S02]  /*57a0*/  @!UP0 USHF.R.U32.HI UR4, URZ, UR41, UR4 ;  /* 0x00000029ff048299 */ /* 0x000fe40008011604 */
[----:B------:R-:W-:Y:S02]  /*57b0*/  UIMAD UR10, UR42, UR10, UR6 ;  /* 0x0000000a2a0a72a4 */ /* 0x000fe4000f8e0206 */
[----:B------:R-:W-:Y:S04]  /*57c0*/  @!UP0 USEL UR4, UR5, UR4, !UP2 ;  /* 0x0000000405048287 */ /* 0x000fe8000d000000 */
[----:B------:R-:W-:Y:S02]  /*57d0*/  @!UP0 UIMAD UR10, UR7, UR10, UR4 ;  /* 0x0000000a070a82a4 */ /* 0x000fe4000f8e0204 */
[----:B------:R-:W-:Y:S02]  /*57e0*/  @!UP0 UIADD3 UR11, UPT, UPT, UR11, -UR4, URZ ;  /* 0x800000040b0b8290 */ /* 0x000fe4000fffe0ff */
[----:B------:R-:W-:Y:S02]  /*57f0*/  UIMAD UR7, UR43, UR8, UR38 ;  /* 0x000000082b0772a4 */ /* 0x000fe4000f8e0226 */
[----:B------:R-:W-:Y:S02]  /*5800*/  @!UP0 UIMAD UR6, UR11, UR42, UR5 ;  /* 0x0000002a0b0682a4 */ /* 0x000fe4000f8e0205 */
[----:B------:R-:W-:Y:S01]  /*5810*/  UIMAD UR4, UR54, UR9, UR37 ;  /* 0x00000009360472a4 */ /* 0x000fe2000f8e0225 */
[----:B------:R-:W-:Y:S02]  /*5820*/  @!UP0 UMOV UR5, UR10 ;  /* 0x0000000a00058c82 */ /* 0x000fe40008000000 */
[----:B------:R-:W-:Y:S02]  /*5830*/  UIMAD UR38, UR5, UR43, UR7 ;  /* 0x0000002b052672a4 */ /* 0x000fe4000f8e0207 */
[----:B------:R-:W-:Y:S11]  /*5840*/  UIMAD UR37, UR6, UR54, UR4 ;  /* 0x00000036062572a4 */ /* 0x000ff6000f8e0204 */
[----:B------:R-:W-:Y:S01]  /*5850*/  @!UPT UIADD3 URZ, UPT, UPT, URZ, URZ, URZ ;  /* 0x000000fffffff290 */ /* 0x000fe2000fffe0ff */
.L_x_90:
[----:B------:R-:W-:Y:S01]  /*5860*/  UISETP.NE.AND UP0, UPT, UR39, 0x1, UPT ;  /* 0x000000012700788c */ /* 0x000fe2000bf05270 */
[----:B------:R-:W-:Y:S01]  /*5870*/  IADD3 R89, PT, PT, R89, 0x1, RZ ;  /* 0x0000000159597810 */ /* 0x000fe20007ffe0ff */
[----:B------:R-:W-:Y:S02]  /*5880*/  UIADD3 UR11, UPT, UPT, UR44, 0x200, URZ ;  /* 0x000002002c0b7890 */ /* 0x000fe4000fffe0ff */
[----:B------:R-:W-:Y:S02]  /*5890*/  USHF.L.U32 UR50, UR16, 0x6, URZ ;  /* 0x0000000610327899 */ /* 0x000fe400080006ff */
[----:B------:R-:W-:Y:S05]  /*58a0*/  USHF.L.U32 UR49, UR20, 0x8, URZ ;  /* 0x0000000814317899 */ /* 0x000fea00080006ff */
[----:B------:R-:W2:Y:S01]  /*58b0*/  @!UP0 LDCU.128 UR12, c[0x0][0xb10] ;  /* 0x00016200ff0c87ac */ /* 0x000ea20008000c00 */
[----:B------:R-:W3:Y:S01]  /*58c0*/  @!UP0 LDCU UR5, c[0x0][0xb0c] ;  /* 0x00016180ff0587ac */ /* 0x000ee20008000800 */
[----:B------:R-:W4:Y:S01]  /*58d0*/  @!UP0 LDCU UR10, c[0x0][0xb20] ;  /* 0x00016400ff0a87ac */ /* 0x000f220008000800 */
[----:B--2---:R-:W-:Y:S02]  /*58e0*/  UIMAD.WIDE.U32 UR8, UR38, UR12, URZ ;  /* 0x0000000c260872a5 */ /* 0x004fe4000f8e00ff */
[----:B------:R-:W-:Y:S02]  /*58f0*/  UIMAD.WIDE.U32 UR6, UR37, UR15, URZ ;  /* 0x0000000f250672a5 */ /* 0x000fe4000f8e00ff */
[----:B------:R-:W-:Y:S03]  /*5900*/  @!UP0 UISETP.NE.AND UP1, UPT, UR14, 0x1, UPT ;  /* 0x000000010e00888c */ /* 0x000fe6000bf25270 */
[----:B------:R-:W-:Y:S01]  /*5910*/  @!UP0 UMOV UR4, UR9 ;  /* 0x0000000900048c82 */ /* 0x000fe20008000000 */
[----:B---3--:R-:W-:Y:S02]  /*5920*/  @!UP0 UISETP.NE.AND UP2, UPT, UR5, 0x1, UPT ;  /* 0x000000010500888c */ /* 0x008fe4000bf45270 */
[----:B------:R-:W-:Y:S01]  /*5930*/  @!UP0 USHF.R.U32.HI UR4, URZ, UR13, UR4 ;  /* 0x0000000dff048299 */ /* 0x000fe20008011604 */
[----:B------:R-:W-:Y:S02]  /*5940*/  @!UP0 UMOV UR6, UR7 ;  /* 0x0000000700068c82 */ /* 0x000fe40008000000 */
[----:B----4-:R-:W-:Y:S02]  /*5950*/  @!UP0 USHF.R.U32.HI UR6, URZ, UR10, UR6 ;  /* 0x0000000aff068299 */ /* 0x010fe40008011606 */
[----:B------:R-:W-:Y:S02]  /*5960*/  @!UP0 USEL UR7, UR38, UR4, !UP2 ;  /* 0x0000000426078287 */ /* 0x000fe4000d000000 */
[----:B------:R-:W-:Y:S04]  /*5970*/  @!UP0 USEL UR6, UR37, UR6, !UP1 ;  /* 0x0000000625068287 */ /* 0x000fe8000c800000 */
[----:B------:R-:W-:Y:S02]  /*5980*/  @!UP0 UIADD3 UR4, UPT, UPT, -UR7, UR6, URZ ;  /* 0x0000000607048290 */ /* 0x000fe4000fffe1ff */
[----:B------:R-:W-:Y:S02]  /*5990*/  @!UP0 UIADD3 UR6, UPT, UPT, UR7, -UR6, URZ ;  /* 0x8000000607068290 */ /* 0x000fe4000fffe0ff */
[----:B------:R-:W-:Y:S02]  /*59a0*/  @!UP0 UIMAD UR38, UR4, UR5, UR38 ;  /* 0x00000005042682a4 */ /* 0x000fe4000f8e0226 */
[----:B------:R-:W-:Y:S02]  /*59b0*/  @!UP0 UIMAD UR37, UR6, UR14, UR37 ;  /* 0x0000000e062582a4 */ /* 0x000fe4000f8e0225 */
[----:B------:R-:W-:Y:S09]  /*59c0*/  ULOP3.LUT UP0, URZ, UR11, 0x1b0, URZ, 0xc0, !UPT ;  /* 0x000001b00bff7892 */ /* 0x000ff2000f80c0ff */
[----:B------:R-:W-:Y:S05]  /*59d0*/  BRA.U !UP0, `(.L_x_91) ;  /* 0x0000000108407547 */ /* 0x000fea000b800000 */
[----:B------:R-:W2:Y:S01]  /*59e0*/  LDCU.64 UR8, c[0x4][0x88] ;  /* 0x01001100ff0877ac */ /* 0x000ea20008000a00 */
[----:B------:R-:W-:Y:S01]  /*59f0*/  MOV R3, 0x0 ;  /* 0x0000000000037802 */ /* 0x000fe20000000f00 */
[----:B------:R-:W-:Y:S02]  /*5a00*/  HFMA2 R12, -RZ, RZ, 0, 5.9604644775390625e-08 ;  /* 0x00000001ff0c7431 */ /* 0x000fe400000001ff */
[----:B------:R-:W-:Y:S02]  /*5a10*/  IMAD.MOV.U32 R8, RZ, RZ, 0x70 ;  /* 0x00000070ff087424 */ /* 0x000fe400078e00ff */
[----:B------:R-:W-:Y:S01]  /*5a20*/  IMAD.MOV.U32 R13, RZ, RZ, RZ ;  /* 0x000000ffff0d7224 */ /* 0x000fe200078e00ff */
[----:B------:R-:W3:Y:S01]  /*5a30*/  LDCU.64 UR6, c[0x4][0x90] ;  /* 0x01001200ff0677ac */ /* 0x000ee20008000a00 */
[----:B------:R-:W4:Y:S01]  /*5a40*/  LDC.64 R2, c[0x4][R3] ;  /* 0x0100000003027b82 */ /* 0x000f220000000a00 */
[----:B------:R-:W1:Y:S01]  /*5a50*/  LDCU.64 UR4, c[0x4][0x8] ;  /* 0x01000100ff0477ac */ /* 0x000e620008000a00 */
[----:B--2---:R-:W-:Y:S01]  /*5a60*/  MOV R5, UR9 ;  /* 0x0000000900057c02 */ /* 0x004fe20008000f00 */
[----:B------:R-:W-:Y:S01]  /*5a70*/  IMAD.U32 R4, RZ, RZ, UR8 ;  /* 0x00000008ff047e24 */ /* 0x000fe2000f8e00ff */
[----:B---3--:R-:W-:Y:S01]  /*5a80*/  MOV R7, UR7 ;  /* 0x0000000700077c02 */ /* 0x008fe20008000f00 */
[----:B------:R-:W-:Y:S01]  /*5a90*/  IMAD.U32 R6, RZ, RZ, UR6 ;  /* 0x00000006ff067e24 */ /* 0x000fe2000f8e00ff */
[----:B-1----:R-:W-:Y:S01]  /*5aa0*/  MOV R11, UR5 ;  /* 0x00000005000b7c02 */ /* 0x002fe20008000f00 */
[----:B------:R-:W-:Y:S02]  /*5ab0*/  IMAD.U32 R10, RZ, RZ, UR4 ;  /* 0x00000004ff0a7e24 */ /* 0x000fe4000f8e00ff */
[----:B------:R-:W-:Y:S07]  /*5ac0*/  LEPC R20, `(.L_x_91) ;  /* 0x000000001014794e */ /* 0x000fee0000000000 */
[----:B----45:R-:W-:Y:S05]  /*5ad0*/  CALL.ABS.NOINC R2 ;  /* 0x0000000002007343 */ /* 0x030fea0003c00000 */
.L_x_91:
[----:B------:R-:W-:Y:S01]  /*5ae0*/  LOP3.LUT P0, RZ, R96, 0x1b0, RZ, 0xc0, !PT ;  /* 0x000001b060ff7812 */ /* 0x000fe2000780c0ff */
[----:B------:R-:W-:Y:S11]  /*5af0*/  BSSY.RECONVERGENT B6, `(.L_x_92) ;  /* 0x0000013000067945 */ /* 0x000ff60003800200 */
[----:B------:R-:W-:Y:S01]  /*5b00*/  @!UPT UIADD3 URZ, UPT, UPT, URZ, URZ, URZ ;  /* 0x000000fffffff290 */ /* 0x000fe2000fffe0ff */
[----:B------:R-:W-:Y:S05]  /*5b10*/  @!P0 BRA `(.L_x_93) ;  /* 0x0000000000408947 */ /* 0x000fea0003800000 */
        /* <DEDUP_REMOVED lines=16> */
.L_x_93:
[----:B------:R-:W-:Y:S05]  /*5c20*/  BSYNC.RECONVERGENT B6 ;  /* 0x0000000000067941 */ /* 0x000fea0003800200 */
.L_x_92:
[----:B------:R-:W-:Y:S01]  /*5c30*/  R2UR UR4, R88 ;  /* 0x00000000580472ca */ /* 0x000fe200000e0000 */
[----:B------:R-:W-:Y:S01]  /*5c40*/  UISETP.NE.U32.AND UP0, UPT, UR60, URZ, UPT ;  /* 0x000000ff3c00728c */ /* 0x000fe2000bf05070 */
[----:B------:R-:W-:Y:S02]  /*5c50*/  ISETP.NE.U32.AND P4, PT, R82, RZ, PT ;  /* 0x000000ff5200720c */ /* 0x000fe40003f85070 */
[----:B------:R-:W-:Y:S01]  /*5c60*/  ISETP.NE.U32.AND P2, PT, RZ, UR46, PT ;  /* 0x0000002eff007c0c */ /* 0x000fe2000bf45070 */
[----:B------:R-:W-:Y:S01]  /*5c70*/  UISETP.NE.AND.EX UP1, UPT, UR61, URZ, UPT, UP0 ;  /* 0x000000ff3d00728c */ /* 0x000fe2000bf25300 */
[----:B------:R-:W-:Y:S01]  /*5c80*/  ISETP.NE.AND.EX P4, PT, R83, RZ, PT, P4 ;  /* 0x000000ff5300720c */ /* 0x000fe20003f85340 */
[----:B------:R-:W-:Y:S01]  /*5c90*/  UPLOP3.LUT UP0, UPT, UPT, UPT, UPT, 0x40, 0x4 ;  /* 0x000000000004789c */ /* 0x000fe20003f0e870 */
[----:B------:R-:W-:Y:S05]  /*5ca0*/  ISETP.NE.AND.EX P2, PT, RZ, UR47, PT, P2 ;  /* 0x0000002fff007c0c */ /* 0x000fea000bf45320 */
[----:B------:R-:W-:Y:S06]  /*5cb0*/  UISETP.NE.AND UP2, UPT, UR4, URZ, UPT ;  /* 0x000000ff0400728c */ /* 0x000fec000bf45270 */
[----:B------:R-:W-:Y:S05]  /*5cc0*/  PLOP3.LUT P1, PT, PT, PT, UP2, 0x80, 0x8 ;  /* 0x000000000008781c */ /* 0x000fea0003f2f028 */
[----:B------:R-:W-:Y:S06]  /*5cd0*/  @UP2 UPLOP3.LUT UP0, UPT, UPT, UPT, UP1, 0x80, 0x8 ;  /* 0x000000000008289c */ /* 0x000fec0003f0f010 */
[----:B------:R-:W-:Y:S01]  /*5ce0*/  PLOP3.LUT P0, PT, PT, PT, UP0, 0x80, 0x8 ;  /* 0x000000000008781c */ /* 0x000fe20003f0f008 */
[----:B------:R-:W-:Y:S01]  /*5cf0*/  @!UPT UIADD3 URZ, UPT, UPT, URZ, URZ, URZ ;  /* 0x000000fffffff290 */ /* 0x000fe2000fffe0ff */
[----:B------:R-:W-:Y:S11]  /*5d00*/  BRA.U !UP1, `(.L_x_94) ;  /* 0x00000001093c7547 */ /* 0x000ff6000b800000 */
[----:B------:R-:W-:Y:S01]  /*5d10*/  UISETP.NE.U32.AND UP0, UPT, UR46, URZ, UPT ;  /* 0x000000ff2e00728c */ /* 0x000fe2000bf05070 */
[----:B-1----:R-:W-:Y:S01]  /*5d20*/  HFMA2 R0, -RZ, RZ, 0, 5.9604644775390625e-08 ;  /* 0x00000001ff007431 */ /* 0x002fe200000001ff */
[----:B------:R-:W1:Y:S01]  /*5d30*/  LDCU.64 UR8, c[0x0][0x358] ;  /* 0x00006b00ff0877ac */ /* 0x000e620008000a00 */
[----:B------:R-:W-:Y:S01]  /*5d40*/  IMAD.MOV.U32 R85, RZ, RZ, 0x1 ;  /* 0x00000001ff557424 */ /* 0x000fe200078e00ff */
[----:B------:R-:W-:Y:S06]  /*5d50*/  UISETP.NE.AND.EX UP0, UPT, UR47, URZ, UPT, UP0 ;  /* 0x000000ff2f00728c */ /* 0x000fec000bf05300 */
[----:B------:R-:W-:Y:S05]  /*5d60*/  PLOP3.LUT P3, PT, PT, PT, UP0, 0x80, 0x8 ;  /* 0x000000000008781c */ /* 0x000fea0003f6f008 */
[----:B------:R-:W2:Y:S01]  /*5d70*/  @UP0 LDCU.64 UR4, c[0x0][0x888] ;  /* 0x00011100ff0407ac */ /* 0x000ea20008000a00 */
[----:B------:R-:W-:Y:S07]  /*5d80*/  @UP0 UIMAD UR6, UR36, UR60, URZ ;  /* 0x0000003c240602a4 */ /* 0x000fee000f8e02ff */
[----:B------:R-:W-:Y:S01]  /*5d90*/  @!P3 PRMT R85, R0, 0x7610, R85 ;  /* 0x000076100055b816 */ /* 0x000fe20000000055 */
[----:B--2---:R-:W-:Y:S06]  /*5da0*/  @UP0 UIMAD.WIDE UR4, UR6, 0x4, UR4 ;  /* 0x00000004060408a5 */ /* 0x004fec000f8e0204 */
[----:B------:R-:W-:Y:S01]  /*5db0*/  IMAD.U32 R2, RZ, RZ, UR4 ;  /* 0x00000004ff027e24 */ /* 0x000fe2000f8e00ff */
[----:B------:R-:W-:Y:S04]  /*5dc0*/  MOV R3, UR5 ;  /* 0x0000000500037c02 */ /* 0x000fe80008000f00 */
[----:B------:R-:W2:Y:S01]  /*5dd0*/  @!UP0 LDCU UR4, c[0x0][0x880] ;  /* 0x00011000ff0487ac */ /* 0x000ea20008000800 */
[----:B-1---5:R3:W5:Y:S02]  /*5de0*/  @P3 LDG.E R41, desc[UR8][R2.64] ;  /* 0x0000000802293981 */ /* 0x022764000c1e1900 */
[----:B--23--:R-:W-:Y:S02]  /*5df0*/  @!P3 IMAD.U32 R41, RZ, RZ, UR4 ;  /* 0x00000004ff29be24 */ /* 0x00cfe4000f8e00ff */
.L_x_94:
[----:B------:R-:W-:Y:S05]  /*5e00*/  @!P4 BRA `(.L_x_95) ;  /* 0x000000000024c947 */ /* 0x000fea0003800000 */
[----:B------:R-:W-:Y:S01]  /*5e10*/  ISETP.NE.U32.AND P3, PT, R80, RZ, PT ;  /* 0x000000ff5000720c */ /* 0x000fe20003f65070 */
[----:B------:R-:W2:Y:S03]  /*5e20*/  LDCU.64 UR4, c[0x0][0x358] ;  /* 0x00006b00ff0477ac */ /* 0x000ea60008000a00 */
[----:B------:R-:W-:Y:S11]  /*5e30*/  ISETP.NE.AND.EX P3, PT, R81, RZ, PT, P3 ;  /* 0x000000ff5100720c */ /* 0x000ff60003f65330 */
[----:B------:R-:W-:Y:S02]  /*5e40*/  @!UPT UIADD3 URZ, UPT, UPT, URZ, URZ, URZ ;  /* 0x000000fffffff290 */ /* 0x000fe4000fffe0ff */
[----:B------:R-:W3:Y:S01]  /*5e50*/  @P3 LDC.64 R2, c[0x0][0x8a8] ;  /* 0x00022a00ff023b82 */ /* 0x000ee20000000a00 */
[----:B-1----:R-:W-:Y:S04]  /*5e60*/  @P3 IMAD R0, R82, UR36, RZ ;  /* 0x0000002452003c24 */ /* 0x002fe8000f8e02ff */
[----:B---3--:R-:W-:Y:S05]  /*5e70*/  @P3 IMAD.WIDE R2, R0, 0x4, R2 ;  /* 0x0000000400023825 */ /* 0x008fea00078e0202 */
[----:B--2--5:R2:W5:Y:S02]  /*5e80*/  @P3 LDG.E R38, desc[UR4][R2.64] ;  /* 0x0000000402263981 */ /* 0x024564000c1e1900 */
[----:B--2---:R-:W3:Y:S02]  /*5e90*/  @!P3 LDC R38, c[0x0][0x8a0] ;  /* 0x00022800ff26bb82 */ /* 0x004ee40000000800 */
.L_x_95:
[----:B-----5:R-:W-:Y:S01]  /*5ea0*/  FSETP.NEU.AND P4, PT, R41, RZ, PT ;  /* 0x000000ff2900720b */ /* 0x020fe20003f8d000 */
[----:B------:R-:W-:Y:S01]  /*5eb0*/  BSSY B1, `(.L_x_96) ;  /* 0x0000042000017945 */ /* 0x000fe20003800000 */
[----:B------:R-:W-:Y:S01]  /*5ec0*/  SEL R6, RZ, 0xffffffff, P2 ;  /* 0xffffffffff067807 */ /* 0x000fe20001000000 */
[----:B------:R-:W-:Y:S01]  /*5ed0*/  IMAD.MOV.U32 R100, RZ, RZ, 0x1 ;  /* 0x00000001ff647424 */ /* 0x000fe200078e00ff */
[----:B------:R-:W-:Y:S02]  /*5ee0*/  LOP3.LUT P3, RZ, R85, 0xff, RZ, 0xc0, !PT ;  /* 0x000000ff55ff7812 */ /* 0x000fe4000786c0ff */
[----:B------:R-:W-:Y:S02]  /*5ef0*/  CS2R R78, SRZ ;  /* 0x00000000004e7805 */ /* 0x000fe4000001ff00 */
[----:B------:R-:W-:Y:S02]  /*5f00*/  @P1 SEL R3, RZ, 0xffffffff, P4 ;  /* 0xffffffffff031807 */ /* 0x000fe40002000000 */
[----:B------:R-:W-:Y:S02]  /*5f10*/  CS2R R76, SRZ ;  /* 0x00000000004c7805 */ /* 0x000fe4000001ff00 */
[----:B------:R-:W-:Y:S02]  /*5f20*/  LEA R2, R93, UR44, 0x3 ;  /* 0x0000002c5d027c11 */ /* 0x000fe4000f8e18ff */
[----:B------:R-:W-:Y:S02]  /*5f30*/  CS2R R74, SRZ ;  /* 0x00000000004a7805 */ /* 0x000fe4000001ff00 */
[----:B------:R-:W-:Y:S02]  /*5f40*/  @P0 SEL R3, R6, R3, !P3 ;  /* 0x0000000306030207 */ /* 0x000fe40005800000 */
[----:B------:R-:W-:Y:S02]  /*5f50*/  CS2R R72, SRZ ;  /* 0x0000000000487805 */ /* 0x000fe4000001ff00 */
[----:B------:R-:W-:Y:S02]  /*5f60*/  LEA R71, R36, UR44, 0x3 ;  /* 0x0000002c24477c11 */ /* 0x000fe4000f8e18ff */
[----:B------:R-:W-:Y:S02]  /*5f70*/  @P1 LOP3.LUT R3, R3, 0x1, RZ, 0xc0, !PT ;  /* 0x0000000103031812 */ /* 0x000fe400078ec0ff */
[----:B------:R-:W-:Y:S02]  /*5f80*/  SHF.L.U32 R4, R94, 0x1f, RZ ;  /* 0x0000001f5e047819 */ /* 0x000fe400000006ff */
[----:B------:R-:W-:Y:S02]  /*5f90*/  ISETP.NE.U32.OR P6, PT, R3, 0x1, !P1 ;  /* 0x000000010300780c */ /* 0x000fe40004fc5470 */
[----:B------:R-:W-:Y:S02]  /*5fa0*/  PLOP3.LUT P2, PT, PT, PT, UP1, 0x80, 0x8 ;  /* 0x000000000008781c */ /* 0x000fe40003f4f018 */
[----:B------:R-:W-:Y:S02]  /*5fb0*/  LEA.HI R39, R36, R36, RZ, 0x1 ;  /* 0x0000002424277211 */ /* 0x000fe400078f08ff */
[----:B------:R-:W-:Y:S02]  /*5fc0*/  SEL R3, RZ, 0xffffffff, P4 ;  /* 0xffffffffff037807 */ /* 0x000fe40002000000 */
[----:B------:R-:W-:Y:S01]  /*5fd0*/  P2R R102, PR, RZ, 0x40 ;  /* 0x00000040ff667803 */ /* 0x000fe20000000000 */
[C---:B-1----:R-:W-:Y:S01]  /*5fe0*/  IMAD.SHL.U32 R0, R39.reuse, 0x80, RZ ;  /* 0x0000008027007824 */ /* 0x042fe200078e00ff */
[----:B------:R-:W-:Y:S03]  /*5ff0*/  LOP3.LUT R39, R39, 0xffe, RZ, 0xc0, !PT ;  /* 0x00000ffe27277812 */ /* 0x000fe600078ec0ff */
[----:B------:R-:W-:Y:S02]  /*6000*/  @P6 SHF.L.U32 R5, R91, 0x1f, RZ ;  /* 0x0000001f5b056819 */ /* 0x000fe400000006ff */
[----:B------:R-:W-:Y:S01]  /*6010*/  @P2 SEL R3, R6, R3, !P3 ;  /* 0x0000000306032207 */ /* 0x000fe20005800000 */
[----:B------:R-:W-:Y:S01]  /*6020*/  IMAD.IADD R39, R36, 0x1, -R39 ;  /* 0x0000000124277824 */ /* 0x000fe200078e0a27 */
[----:B------:R-:W1:Y:S01]  /*6030*/  @P6 SYNCS.PHASECHK.TRANS64.TRYWAIT P1, [R2+URZ+0x30], R5 ;  /* 0x00003005020065a7 */ /* 0x000e6200080211ff */
[----:B------:R-:W-:Y:S02]  /*6040*/  LOP3.LUT R0, R0, 0xffffff00, RZ, 0xc0, !PT ;  /* 0xffffff0000007812 */ /* 0x000fe400078ec0ff */
[----:B------:R-:W-:Y:S03]  /*6050*/  LOP3.LUT R3, R3, 0x1, RZ, 0xc0, !PT ;  /* 0x0000000103037812 */ /* 0x000fe600078ec0ff */
[----:B------:R-:W-:Y:S01]  /*6060*/  IMAD.IADD R0, R37, 0x1, R0 ;  /* 0x0000000125007824 */ /* 0x000fe200078e0200 */
[----:B------:R-:W-:Y:S03]  /*6070*/  ISETP.NE.U32.AND P5, PT, R3, 0x1, PT ;  /* 0x000000010300780c */ /* 0x000fe60003fa5070 */
[----:B------:R-:W-:Y:S01]  /*6080*/  IMAD R39, R39, 0x100000, R0 ;  /* 0x0010000027277824 */ /* 0x000fe200078e0200 */
[----:B------:R-:W-:Y:S01]  /*6090*/  P2R R101, PR, RZ, 0x20 ;  /* 0x00000020ff657803 */ /* 0x000fe20000000000 */
[----:B------:R2:W4:Y:S01]  /*60a0*/  SYNCS.PHASECHK.TRANS64.TRYWAIT P0, [R71+URZ+0xa0], R4 ;  /* 0x0000a004470075a7 */ /* 0x00052200080011ff */
[----:B-1----:R-:W-:Y:S01]  /*60b0*/  @P6 SEL R100, RZ, 0x1, !P1 ;  /* 0x00000001ff646807 */ /* 0x002fe20004800000 */
[----:B--2---:R-:W-:Y:S06]  /*60c0*/  @!P6 BRA `(.L_x_97) ;  /* 0x000000000080e947 */ /* 0x004fec0003800000 */
[----:B------:R-:W-:Y:S01]  /*60d0*/  @P5 IMAD R6, R93, 0x1000, R84 ;  /* 0x000010005d065824 */ /* 0x000fe200078e0254 */
[----:B------:R-:W1:Y:S01]  /*60e0*/  S2R R0, SR_CgaCtaId ;  /* 0x0000000000007919 */ /* 0x000e620000008800 */
[----:B------:R-:W-:Y:S01]  /*60f0*/  ISETP.NE.AND P1, PT, R100, RZ, PT ;  /* 0x000000ff6400720c */ /* 0x000fe20003f25270 */
[----:B------:R-:W-:Y:S01]  /*6100*/  BSSY B0, `(.L_x_98) ;  /* 0x000000b000007945 */ /* 0x000fe20003800000 */
[----:B------:R-:W-:Y:S01]  /*6110*/  @P5 VIADD R5, R6, UR44 ;  /* 0x0000002c06055c36 */ /* 0x000fe20008000000 */
[----:B------:R-:W-:Y:S02]  /*6120*/  CS2R R74, SRZ ;  /* 0x00000000004a7805 */ /* 0x000fe4000001ff00 */
[----:B------:R-:W-:Y:S02]  /*6130*/  CS2R R72, SRZ ;  /* 0x0000000000487805 */ /* 0x000fe4000001ff00 */
[----:B------:R-:W-:Y:S01]  /*6140*/  CS2R R78, SRZ ;  /* 0x00000000004e7805 */ /* 0x000fe2000001ff00 */
[----:B------:R-:W-:Y:S01]  /*6150*/  @P5 IMAD R5, R95, -0x10, R5 ;  /* 0xfffffff05f055824 */ /* 0x000fe200078e0205 */
[----:B------:R-:W-:Y:S04]  /*6160*/  CS2R R76, SRZ ;  /* 0x00000000004c7805 */ /* 0x000fe8000001ff00 */
[----:B------:R-:W-:Y:S05]  /*6170*/  @P1 BRA `(.L_x_99) ;  /* 0x00000000000c1947 */ /* 0x000fea0003800000 */
[----:B------:R-:W-:Y:S04]  /*6180*/  SHF.L.U32 R3, R91, 0x1f, RZ ;  /* 0x0000001f5b037819 */ /* 0x000fe800000006ff */
[----:B------:R-:W2:Y:S02]  /*6190*/  SYNCS.PHASECHK.TRANS64.TRYWAIT P1, [R2+URZ+0x30], R3 ;  /* 0x00003003020075a7 */ /* 0x000ea400080211ff */
[----:B--2---:R-:W-:Y:S05]  /*61a0*/  @!P1 BRA `(.L_x_100) ;  /* 0x0000003c00f09947 */ /* 0x004fea0003800000 */
.L_x_99:
[----:B------:R-:W-:Y:S05]  /*61b0*/  BSYNC B0 ;  /* 0x0000000000007941 */ /* 0x000fea0003800000 */
.L_x_98:
[----:B------:R-:W-:Y:S01]  /*61c0*/  ISETP.NE.AND P1, PT, R101, RZ, PT ;  /* 0x000000ff6500720c */ /* 0x000fe20003f25270 */
[----:B--2---:R-:W-:Y:S02]  /*61d0*/  VIADD R3, R2, 0x50 ;  /* 0x0000005002037836 */ /* 0x004fe40000000000 */
[----:B------:R-:W-:Y:S03]  /*61e0*/  VIADD R93, R93, 0x1 ;  /* 0x000000015d5d7836 */ /* 0x000fe60000000000 */
[----:B-1----:R-:W-:Y:S07]  /*61f0*/  PRMT R0, R0, 0x654, R3 ;  /* 0x0000065400007816 */ /* 0x002fee0000000003 */
[----:B------:R1:W2:Y:S04]  /*6200*/  @P1 LDS.128 R72, [R6+UR44+0x200] ;  /* 0x0002002c06481984 */ /* 0x0002a80008000c00 */
[----:B------:R1:W1:Y:S01]  /*6210*/  @P1 LDS.128 R76, [R5+0x210] ;  /* 0x00021000054c1984 */ /* 0x0002620000000c00 */
[C---:B------:R-:W-:Y:S01]  /*6220*/  ISETP.NE.AND P1, PT, R93.reuse, 0x4, PT ;  /* 0x000000045d00780c */ /* 0x040fe20003f25270 */
[----:B------:R-:W-:Y:S01]  /*6230*/  @!PT LDS RZ, [RZ] ;  /* 0x00000000fffff984 */ /* 0x000fe20000000800 */
[----:B------:R-:W-:Y:S01]  /*6240*/  @!PT LDS RZ, [RZ] ;  /* 0x00000000fffff984 */ /* 0x000fe20000000800 */
[----:B------:R-:W-:Y:S01]  /*6250*/  @!PT LDS RZ, [RZ] ;  /* 0x00000000fffff984 */ /* 0x000fe20000000800 */
[----:B------:R-:W-:Y:S01]  /*6260*/  @!PT LDS RZ, [RZ] ;  /* 0x00000000fffff984 */ /* 0x000fe20000000800 */
[----:B------:R5:W-:Y:S06]  /*6270*/  MEMBAR.ALL.CTA ;  /* 0x0000000000007992 */ /* 0x000bec0000008000 */
[----:B-----5:R-:W5:Y:S01]  /*6280*/  FENCE.VIEW.ASYNC.S ;  /* 0x00000000000073c6 */ /* 0x020f620000000000 */
[----:B------:R-:W-:Y:S01]  /*6290*/  SEL R93, R93, RZ, P1 ;  /* 0x000000ff5d5d7207 */ /* 0x000fe20000800000 */
[----:B-----5:R5:W-:Y:S02]  /*62a0*/  SYNCS.ARRIVE.TRANS64.RED.A1T0 RZ, [R0+URZ], RZ ;  /* 0x000000ff00ff79a7 */ /* 0x020be400081004ff */
[----:B-----5:R-:W-:Y:S04]  /*62b0*/  SEL R0, RZ, 0x1, P1 ;  /* 0x00000001ff007807 */ /* 0x020fe80000800000 */
[----:B--2---:R-:W-:Y:S02]  /*62c0*/  LOP3.LUT R91, R91, R0, RZ, 0x3c, !PT ;  /* 0x000000005b5b7212 */ /* 0x004fe400078e3cff */
.L_x_97:
[----:B------:R-:W-:Y:S05]  /*62d0*/  BSYNC B1 ;  /* 0x0000000000017941 */ /* 0x000fea0003800000 */
.L_x_96:
[----:B------:R-:W-:Y:S04]  /*62e0*/  SHF.R.U32.HI R3, RZ, 0x15, R39 ;  /* 0x00000015ff037819 */ /* 0x000fe80000011627 */
[----:B------:R-:W-:Y:S01]  /*62f0*/  LOP3.LUT P1, RZ, R3, 0x3, R86, 0x48, !PT ;  /* 0x0000000303ff7812 */ /* 0x000fe20007824856 */
[----:B------:R-:W-:Y:S01]  /*6300*/  @!UPT UIADD3 URZ, UPT, UPT, URZ, URZ, URZ ;  /* 0x000000fffffff290 */ /* 0x000fe2000fffe0ff */
[----:B----4-:R-:W-:Y:S11]  /*6310*/  @P0 BRA `(.L_x_101) ;  /* 0x0000000000080947 */ /* 0x010ff60003800000 */
[----:B------:R-:W2:Y:S02]  /*6320*/  SYNCS.PHASECHK.TRANS64.TRYWAIT P0, [R71+URZ+0xa0], R4 ;  /* 0x0000a004470075a7 */ /* 0x000ea400080011ff */
[----:B--2---:R-:W-:Y:S05]  /*6330*/  @!P0 BRA `(.L_x_102) ;  /* 0x0000003c00a08947 */ /* 0x004fea0003800000 */
.L_x_101:
[----:B------:R-:W-:Y:S05]  /*6340*/  @!P1 BRA `(.L_x_103) ;  /* 0x0000000000409947 */ /* 0x000fea0003800000 */
[----:B------:R-:W1:Y:S01]  /*6350*/  LDCU.64 UR8, c[0x4][0x78] ;  /* 0x01000f00ff0877ac */ /* 0x000e620008000a00 */
[----:B------:R-:W-:Y:S01]  /*6360*/  MOV R3, 0x0 ;  /* 0x0000000000037802 */ /* 0x000fe20000000f00 */
[----:B------:R-:W-:Y:S02]  /*6370*/  HFMA2 R12, -RZ, RZ, 0, 5.9604644775390625e-08 ;  /* 0x00000001ff0c7431 */ /* 0x000fe400000001ff */
[----:B------:R-:W-:Y:S02]  /*6380*/  IMAD.MOV.U32 R8, RZ, RZ, 0x192 ;  /* 0x00000192ff087424 */ /* 0x000fe400078e00ff */
[----:B------:R-:W-:Y:S01]  /*6390*/  IMAD.MOV.U32 R13, RZ, RZ, RZ ;  /* 0x000000ffff0d7224 */ /* 0x000fe200078e00ff */
[----:B------:R-:W4:Y:S01]  /*63a0*/  LDCU.64 UR6, c[0x4][0x80] ;  /* 0x01001000ff0677ac */ /* 0x000f220008000a00 */
[----:B------:R-:W3:Y:S01]  /*63b0*/  LDC.64 R2, c[0x4][R3] ;  /* 0x0100000003027b82 */ /* 0x000ee20000000a00 */
[----:B------:R-:W5:Y:S01]  /*63c0*/  LDCU.64 UR4, c[0x4][0x18] ;  /* 0x01000300ff0477ac */ /* 0x000f620008000a00 */
[----:B-1----:R-:W-:Y:S01]  /*63d0*/  MOV R5, UR9 ;  /* 0x0000000900057c02 */ /* 0x002fe20008000f00 */
[----:B--2---:R-:W-:Y:S01]  /*63e0*/  IMAD.U32 R4, RZ, RZ, UR8 ;  /* 0x00000008ff047e24 */ /* 0x004fe2000f8e00ff */
[----:B----4-:R-:W-:Y:S01]  /*63f0*/  MOV R7, UR7 ;  /* 0x0000000700077c02 */ /* 0x010fe20008000f00 */
[----:B------:R-:W-:Y:S01]  /*6400*/  IMAD.U32 R6, RZ, RZ, UR6 ;  /* 0x00000006ff067e24 */ /* 0x000fe2000f8e00ff */
[----:B-----5:R-:W-:Y:S01]  /*6410*/  MOV R11, UR5 ;  /* 0x00000005000b7c02 */ /* 0x020fe20008000f00 */
[----:B------:R-:W-:Y:S02]  /*6420*/  IMAD.U32 R10, RZ, RZ, UR4 ;  /* 0x00000004ff0a7e24 */ /* 0x000fe4000f8e00ff */
[----:B------:R-:W-:Y:S07]  /*6430*/  LEPC R20, `(.L_x_103) ;  /* 0x000000001014794e */ /* 0x000fee0000000000 */
[----:B---3--:R-:W-:Y:S05]  /*6440*/  CALL.ABS.NOINC R2 ;  /* 0x0000000002007343 */ /* 0x008fea0003c00000 */
.L_x_103:
[-C--:B------:R-:W-:Y:S01]  /*6450*/  F2FP.F16.E5M2.UNPACK_B R42, R72.reuse ;  /* 0x00000048ff2a723e */ /* 0x080fe200020004ff */
[----:B------:R-:W-:Y:S05]  /*6460*/  WARPSYNC.ALL ;  /* 0x0000000000007948 */ /* 0x000fea0003800000 */
[----:B------:R-:W-:Y:S01]  /*6470*/  R2UR UR4, R39 ;  /* 0x00000000270472ca */ /* 0x000fe200000e0000 */
[--C-:B------:R-:W-:Y:S01]  /*6480*/  HADD2.F32 R40, -RZ, R42.reuse.H0_H0 ;  /* 0x2000002aff287230 */ /* 0x100fe20000004100 */
[----:B------:R-:W-:Y:S01]  /*6490*/  F2FP.F16.E5M2.UNPACK_B R43, R72.H1 ;  /* 0x00000048ff2b723e */ /* 0x000fe200030004ff */
[----:B------:R-:W-:Y:S01]  /*64a0*/  HADD2.F32 R42, -RZ, R42.H1_H1 ;  /* 0x3000002aff2a7230 */ /* 0x000fe20000004100 */
[-C--:B------:R-:W-:Y:S01]  /*64b0*/  F2FP.F16.E5M2.UNPACK_B R45, R73.reuse ;  /* 0x00000049ff2d723e */ /* 0x080fe200020004ff */
[----:B------:R-:W-:Y:S01]  /*64c0*/  BSSY.RECONVERGENT B0, `(.L_x_104) ;  /* 0x0000099000007945 */ /* 0x000fe20003800200 */
[----:B------:R-:W-:Y:S01]  /*64d0*/  F2FP.F16.E5M2.UNPACK_B R47, R73.H1 ;  /* 0x00000049ff2f723e */ /* 0x000fe200030004ff */
[--C-:B------:R-:W-:Y:S01]  /*64e0*/  HADD2.F32 R44, -RZ, R43.reuse.H0_H0 ;  /* 0x2000002bff2c7230 */ /* 0x100fe20000004100 */
[-C--:B------:R-:W-:Y:S01]  /*64f0*/  F2FP.F16.E5M2.UNPACK_B R49, R74.reuse ;  /* 0x0000004aff31723e */ /* 0x080fe200020004ff */
[----:B------:R-:W-:Y:S01]  /*6500*/  HADD2.F32 R46, -RZ, R43.H1_H1 ;  /* 0x3000002bff2e7230 */ /* 0x000fe20000004100 */
[----:B------:R-:W-:Y:S01]  /*6510*/  F2FP.F16.E5M2.UNPACK_B R51, R74.H1 ;  /* 0x0000004aff33723e */ /* 0x000fe200030004ff */
[--C-:B------:R-:W-:Y:S01]  /*6520*/  HADD2.F32 R43, -RZ, R45.reuse.H0_H0 ;  /* 0x2000002dff2b7230 */ /* 0x100fe20000004100 */
[-C--:B------:R-:W-:Y:S01]  /*6530*/  F2FP.F16.E5M2.UNPACK_B R53, R75.reuse ;  /* 0x0000004bff35723e */ /* 0x080fe200020004ff */
[----:B-12---:R-:W-:Y:S01]  /*6540*/  LDTM.16dp32bit_t0_t15.x32 R4, tmem[UR4] ;  /* 0x00000004000479ee */ /* 0x006fe20008a80000 */
[----:B------:R-:W3:Y:S01]  /*6550*/  LDTM.16dp32bit_t16_t31.x32 R4, tmem[UR4+0x20] ;  /* 0x00002004000479ee */ /* 0x000ee20008aa0000 */
[----:B------:R-:W-:Y:S01]  /*6560*/  IADD3 R112, PT, PT, R84, UR44, RZ ;  /* 0x0000002c54707c10 */ /* 0x000fe2000fffe0ff */
[----:B------:R-:W-:Y:S01]  /*6570*/  HADD2.F32 R48, -RZ, R45.H1_H1 ;  /* 0x3000002dff307230 */ /* 0x000fe20000004100 */
[----:B------:R-:W-:Y:S01]  /*6580*/  SHF.L.U32 R103, R90, 0x4, RZ ;  /* 0x000000045a677819 */ /* 0x000fe200000006ff */
[----:B------:R-:W-:Y:S01]  /*6590*/  HADD2.F32 R52, -RZ, R49.H1_H1 ;  /* 0x30000031ff347230 */ /* 0x000fe20000004100 */
[----:B------:R-:W-:Y:S01]  /*65a0*/  F2FP.F16.E5M2.UNPACK_B R55, R75.H1 ;  /* 0x0000004bff37723e */ /* 0x000fe200030004ff */
[----:B------:R-:W-:Y:S01]  /*65b0*/  HADD2.F32 R56, -RZ, R53.H1_H1 ;  /* 0x30000035ff387230 */ /* 0x000fe20000004100 */
[-C--:B------:R-:W-:Y:S01]  /*65c0*/  F2FP.F16.E5M2.UNPACK_B R57, R76.reuse ;  /* 0x0000004cff39723e */ /* 0x080fe200020004ff */
[--C-:B------:R-:W-:Y:S01]  /*65d0*/  HADD2.F32 R45, -RZ, R47.reuse.H0_H0 ;  /* 0x2000002fff2d7230 */ /* 0x100fe20000004100 */
[----:B------:R-:W-:Y:S01]  /*65e0*/  F2FP.F16.E5M2.UNPACK_B R59, R76.H1 ;  /* 0x0000004cff3b723e */ /* 0x000fe200030004ff */
[----:B------:R-:W-:Y:S01]  /*65f0*/  HADD2.F32 R50, -RZ, R47.H1_H1 ;  /* 0x3000002fff327230 */ /* 0x000fe20000004100 */
[-C--:B------:R-:W-:Y:S01]  /*6600*/  F2FP.F16.E5M2.UNPACK_B R61, R77.reuse ;  /* 0x0000004dff3d723e */ /* 0x080fe200020004ff */
[----:B------:R-:W-:Y:S01]  /*6610*/  HADD2.F32 R47, -RZ, R49.H0_H0 ;  /* 0x20000031ff2f7230 */ /* 0x000fe20000004100 */
[----:B------:R-:W-:Y:S01]  /*6620*/  F2FP.F16.E5M2.UNPACK_B R63, R77.H1 ;  /* 0x0000004dff3f723e */ /* 0x000fe200030004ff */
[----:B------:R-:W-:Y:S01]  /*6630*/  HADD2.F32 R60, -RZ, R57.H1_H1 ;  /* 0x30000039ff3c7230 */ /* 0x000fe20000004100 */
[-C--:B------:R-:W-:Y:S01]  /*6640*/  F2FP.F16.E5M2.UNPACK_B R65, R78.reuse ;  /* 0x0000004eff41723e */ /* 0x080fe200020004ff */
[----:B------:R-:W-:Y:S01]  /*6650*/  HADD2.F32 R64, -RZ, R61.H1_H1 ;  /* 0x3000003dff407230 */ /* 0x000fe20000004100 */
[----:B------:R-:W-:Y:S01]  /*6660*/  F2FP.F16.E5M2.UNPACK_B R67, R78.H1 ;  /* 0x0000004eff43723e */ /* 0x000fe200030004ff */
[----:B------:R-:W-:Y:S01]  /*6670*/  HADD2.F32 R49, -RZ, R51.H0_H0 ;  /* 0x20000033ff317230 */ /* 0x000fe20000004100 */
[----:B------:R-:W-:Y:S01]  /*6680*/  ISETP.NE.AND P0, PT, R97, RZ, PT ;  /* 0x000000ff6100720c */ /* 0x000fe20003f05270 */
[----:B------:R-:W-:Y:S01]  /*6690*/  HADD2.F32 R68, -RZ, R65.H1_H1 ;  /* 0x30000041ff447230 */ /* 0x000fe20000004100 */
[----:B------:R-:W-:Y:S01]  /*66a0*/  ISETP.NE.AND P6, PT, R102, RZ, PT ;  /* 0x000000ff6600720c */ /* 0x000fe20003fc5270 */
[----:B------:R-:W-:Y:S02]  /*66b0*/  HADD2.F32 R54, -RZ, R51.H1_H1 ;  /* 0x30000033ff367230 */ /* 0x000fe40000004100 */
[C---:B---3--:R-:W-:Y:S01]  /*66c0*/  FMUL R0, R38.reuse, R4 ;  /* 0x0000000426007220 */ /* 0x048fe20000400000 */
[C---:B------:R-:W-:Y:S01]  /*66d0*/  FMUL R2, R38.reuse, R5 ;  /* 0x0000000526027220 */ /* 0x040fe20000400000 */
[C---:B------:R-:W-:Y:S01]  /*66e0*/  FMUL R4, R38.reuse, R8 ;  /* 0x0000000826047220 */ /* 0x040fe20000400000 */
[C---:B------:R-:W-:Y:S01]  /*66f0*/  FMUL R5, R38.reuse, R9 ;  /* 0x0000000926057220 */ /* 0x040fe20000400000 */
[C---:B------:R-:W-:Y:S01]  /*6700*/  FFMA R0, R41.reuse, R40, R0 ;  /* 0x0000002829007223 */ /* 0x040fe20000000000 */
[C---:B------:R-:W-:Y:S01]  /*6710*/  FFMA R2, R41.reuse, R42, R2 ;  /* 0x0000002a29027223 */ /* 0x040fe20000000002 */
[C---:B------:R-:W-:Y:S01]  /*6720*/  FMUL R8, R38.reuse, R12 ;  /* 0x0000000c26087220 */ /* 0x040fe20000400000 */
[C---:B------:R-:W-:Y:S01]  /*6730*/  FMUL R9, R38.reuse, R13 ;  /* 0x0000000d26097220 */ /* 0x040fe20000400000 */
[----:B------:R-:W-:Y:S02]  /*6740*/  HADD2.F32 R51, -RZ, R53.H0_H0 ;  /* 0x20000035ff337230 */ /* 0x000fe40000004100 */
[C---:B------:R-:W-:Y:S01]  /*6750*/  FMUL R12, R38.reuse, R16 ;  /* 0x00000010260c7220 */ /* 0x040fe20000400000 */
        /* <DEDUP_REMOVED lines=13> */
[C---:B------:R-:W-:Y:S01]  /*6830*/  FFMA R3, R41.reuse, R44, R3 ;  /* 0x0000002c29037223 */ /* 0x040fe20000000003 */
[----:B------:R-:W-:Y:S01]  /*6840*/  F2FP.F16.E5M2.UNPACK_B R40, R79 ;  /* 0x0000004fff28723e */ /* 0x000fe200020004ff */
[C---:B------:R-:W-:Y:S01]  /*6850*/  FFMA R7, R41.reuse, R46, R7 ;  /* 0x0000002e29077223 */ /* 0x040fe20000000007 */
[C---:B------:R-:W-:Y:S01]  /*6860*/  FFMA R4, R41.reuse, R43, R4 ;  /* 0x0000002b29047223 */ /* 0x040fe20000000004 */
[----:B------:R-:W-:Y:S01]  /*6870*/  F2FP.F16.E5M2.UNPACK_B R42, R79.H1 ;  /* 0x0000004fff2a723e */ /* 0x000fe200030004ff */
[C---:B------:R-:W-:Y:S01]  /*6880*/  FFMA R5, R41.reuse, R48, R5 ;  /* 0x0000003029057223 */ /* 0x040fe20000000005 */
[----:B------:R-:W-:Y:S01]  /*6890*/  FFMA R6, R41, R45, R6 ;  /* 0x0000002d29067223 */ /* 0x000fe20000000006 */
[----:B------:R-:W-:Y:S01]  /*68a0*/  F2FP.SATFINITE.E5M2.F32.PACK_AB_MERGE_C R99, R7, R3, RZ ;  /* 0x000000030763723e */ /* 0x000fe200048060ff */
[C---:B------:R-:W-:Y:S01]  /*68b0*/  FFMA R11, R41.reuse, R50, R11 ;  /* 0x00000032290b7223 */ /* 0x040fe2000000000b */
[C---:B------:R-:W-:Y:S01]  /*68c0*/  FFMA R8, R41.reuse, R47, R8 ;  /* 0x0000002f29087223 */ /* 0x040fe20000000008 */
[----:B------:R-:W-:Y:S01]  /*68d0*/  FMUL R10, R38, R14 ;  /* 0x0000000e260a7220 */ /* 0x000fe20000400000 */
[----:B------:R-:W-:Y:S01]  /*68e0*/  F2FP.SATFINITE.E5M2.F32.PACK_AB_MERGE_C R104, R2, R0, R99 ;  /* 0x000000000268723e */ /* 0x000fe20004806063 */
[----:B------:R-:W-:Y:S01]  /*68f0*/  FFMA R9, R41, R52, R9 ;  /* 0x0000003429097223 */ /* 0x000fe20000000009 */
[----:B------:R-:W-:Y:S01]  /*6900*/  F2FP.SATFINITE.E5M2.F32.PACK_AB_MERGE_C R105, R11, R6, RZ ;  /* 0x000000060b69723e */ /* 0x000fe200048060ff */
[----:B------:R-:W-:Y:S01]  /*6910*/  FFMA R10, R41, R49, R10 ;  /* 0x00000031290a7223 */ /* 0x000fe2000000000a */
[----:B------:R-:W-:Y:S01]  /*6920*/  IADD3 R99, PT, PT, R112, R103, RZ ;  /* 0x0000006770637210 */ /* 0x000fe20007ffe0ff */
[C---:B------:R-:W-:Y:S01]  /*6930*/  FMUL R15, R38.reuse, R15 ;  /* 0x0000000f260f7220 */ /* 0x040fe20000400000 */
[--C-:B------:R-:W-:Y:S01]  /*6940*/  HADD2.F32 R53, -RZ, R55.reuse.H0_H0 ;  /* 0x20000037ff357230 */ /* 0x100fe20000004100 */
[----:B------:R-:W-:Y:S01]  /*6950*/  F2FP.SATFINITE.E5M2.F32.PACK_AB_MERGE_C R105, R5, R4, R105 ;  /* 0x000000040569723e */ /* 0x000fe20004806069 */
[----:B------:R-:W-:Y:S02]  /*6960*/  HADD2.F32 R58, -RZ, R55.H1_H1 ;  /* 0x30000037ff3a7230 */ /* 0x000fe40000004100 */
[C---:B------:R-:W-:Y:S01]  /*6970*/  FFMA R15, R41.reuse, R54, R15 ;  /* 0x00000036290f7223 */ /* 0x040fe2000000000f */
[C---:B------:R-:W-:Y:S01]  /*6980*/  FFMA R12, R41.reuse, R51, R12 ;  /* 0x00000033290c7223 */ /* 0x040fe2000000000c */
[C---:B------:R-:W-:Y:S01]  /*6990*/  FFMA R13, R41.reuse, R56, R13 ;  /* 0x00000038290d7223 */ /* 0x040fe2000000000d */
[----:B------:R-:W-:Y:S02]  /*69a0*/  HADD2.F32 R55, -RZ, R57.H0_H0 ;  /* 0x20000039ff377230 */ /* 0x000fe40000004100 */
[C---:B------:R-:W-:Y:S01]  /*69b0*/  FMUL R14, R38.reuse, R18 ;  /* 0x00000012260e7220 */ /* 0x040fe20000400000 */
[C---:B------:R-:W-:Y:S01]  /*69c0*/  FMUL R19, R38.reuse, R19 ;  /* 0x0000001326137220 */ /* 0x040fe20000400000 */
[--C-:B------:R-:W-:Y:S02]  /*69d0*/  HADD2.F32 R57, -RZ, R59.reuse.H0_H0 ;  /* 0x2000003bff397230 */ /* 0x100fe40000004100 */
[C---:B------:R-:W-:Y:S01]  /*69e0*/  FMUL R18, R38.reuse, R22 ;  /* 0x0000001626127220 */ /* 0x040fe20000400000 */
[C---:B------:R-:W-:Y:S01]  /*69f0*/  FFMA R14, R41.reuse, R53, R14 ;  /* 0x00000035290e7223 */ /* 0x040fe2000000000e */
[----:B------:R-:W-:Y:S02]  /*6a00*/  HADD2.F32 R62, -RZ, R59.H1_H1 ;  /* 0x3000003bff3e7230 */ /* 0x000fe40000004100 */
[C---:B------:R-:W-:Y:S01]  /*6a10*/  FFMA R19, R41.reuse, R58, R19 ;  /* 0x0000003a29137223 */ /* 0x040fe20000000013 */
[----:B------:R-:W-:Y:S02]  /*6a20*/  HADD2.F32 R59, -RZ, R61.H0_H0 ;  /* 0x2000003dff3b7230 */ /* 0x000fe40000004100 */
[C---:B------:R-:W-:Y:S01]  /*6a30*/  FMUL R23, R38.reuse, R23 ;  /* 0x0000001726177220 */ /* 0x040fe20000400000 */
[C---:B------:R-:W-:Y:S01]  /*6a40*/  FFMA R16, R41.reuse, R55, R16 ;  /* 0x0000003729107223 */ /* 0x040fe20000000010 */
[C---:B------:R-:W-:Y:S01]  /*6a50*/  FFMA R17, R41.reuse, R60, R17 ;  /* 0x0000003c29117223 */ /* 0x040fe20000000011 */
[--C-:B------:R-:W-:Y:S02]  /*6a60*/  HADD2.F32 R61, -RZ, R63.reuse.H0_H0 ;  /* 0x2000003fff3d7230 */ /* 0x100fe40000004100 */
[C---:B------:R-:W-:Y:S01]  /*6a70*/  FFMA R18, R41.reuse, R57, R18 ;  /* 0x0000003929127223 */ /* 0x040fe20000000012 */
[----:B------:R-:W-:Y:S02]  /*6a80*/  HADD2.F32 R66, -RZ, R63.H1_H1 ;  /* 0x3000003fff427230 */ /* 0x000fe40000004100 */
[C---:B------:R-:W-:Y:S01]  /*6a90*/  FMUL R22, R38.reuse, R26 ;  /* 0x0000001a26167220 */ /* 0x040fe20000400000 */
[----:B------:R-:W-:Y:S02]  /*6aa0*/  HADD2.F32 R63, -RZ, R65.H0_H0 ;  /* 0x20000041ff3f7230 */ /* 0x000fe40000004100 */
[C---:B------:R-:W-:Y:S01]  /*6ab0*/  FFMA R23, R41.reuse, R62, R23 ;  /* 0x0000003e29177223 */ /* 0x040fe20000000017 */
[C---:B------:R-:W-:Y:S01]  /*6ac0*/  FMUL R27, R38.reuse, R27 ;  /* 0x0000001b261b7220 */ /* 0x040fe20000400000 */
[C---:B------:R-:W-:Y:S01]  /*6ad0*/  FFMA R20, R41.reuse, R59, R20 ;  /* 0x0000003b29147223 */ /* 0x040fe20000000014 */
[C---:B------:R-:W-:Y:S01]  /*6ae0*/  FFMA R21, R41.reuse, R64, R21 ;  /* 0x0000004029157223 */ /* 0x040fe20000000015 */
[--C-:B------:R-:W-:Y:S02]  /*6af0*/  HADD2.F32 R65, -RZ, R67.reuse.H0_H0 ;  /* 0x20000043ff417230 */ /* 0x100fe40000004100 */
[C---:B------:R-:W-:Y:S01]  /*6b00*/  FFMA R22, R41.reuse, R61, R22 ;  /* 0x0000003d29167223 */ /* 0x040fe20000000016 */
[----:B------:R-:W-:Y:S02]  /*6b10*/  HADD2.F32 R70, -RZ, R67.H1_H1 ;  /* 0x30000043ff467230 */ /* 0x000fe40000004100 */
[C---:B------:R-:W-:Y:S01]  /*6b20*/  FMUL R26, R38.reuse, R30 ;  /* 0x0000001e261a7220 */ /* 0x040fe20000400000 */
[--C-:B------:R-:W-:Y:S02]  /*6b30*/  HADD2.F32 R67, -RZ, R40.reuse.H0_H0 ;  /* 0x20000028ff437230 */ /* 0x100fe40000004100 */
[C---:B------:R-:W-:Y:S01]  /*6b40*/  FFMA R27, R41.reuse, R66, R27 ;  /* 0x00000042291b7223 */ /* 0x040fe2000000001b */
[C---:B------:R-:W-:Y:S01]  /*6b50*/  FMUL R31, R38.reuse, R31 ;  /* 0x0000001f261f7220 */ /* 0x040fe20000400000 */
[C---:B------:R-:W-:Y:S01]  /*6b60*/  FFMA R24, R41.reuse, R63, R24 ;  /* 0x0000003f29187223 */ /* 0x040fe20000000018 */
[----:B------:R-:W-:Y:S02]  /*6b70*/  HADD2.F32 R40, -RZ, R40.H1_H1 ;  /* 0x30000028ff287230 */ /* 0x000fe40000004100 */
[C---:B------:R-:W-:Y:S01]  /*6b80*/  FFMA R25, R41.reuse, R68, R25 ;  /* 0x0000004429197223 */ /* 0x040fe20000000019 */
[--C-:B------:R-:W-:Y:S02]  /*6b90*/  HADD2.F32 R69, -RZ, R42.reuse.H0_H0 ;  /* 0x2000002aff457230 */ /* 0x100fe40000004100 */
[C---:B------:R-:W-:Y:S01]  /*6ba0*/  FFMA R26, R41.reuse, R65, R26 ;  /* 0x00000041291a7223 */ /* 0x040fe2000000001a */
[----:B------:R-:W-:Y:S02]  /*6bb0*/  HADD2.F32 R42, -RZ, R42.H1_H1 ;  /* 0x3000002aff2a7230 */ /* 0x000fe40000004100 */
[C---:B------:R-:W-:Y:S01]  /*6bc0*/  FMUL R30, R38.reuse, R34 ;  /* 0x00000022261e7220 */ /* 0x040fe20000400000 */
[----:B------:R-:W-:Y:S01]  /*6bd0*/  FFMA R31, R41, R70, R31 ;  /* 0x00000046291f7223 */ /* 0x000fe2000000001f */
[----:B------:R-:W-:Y:S01]  /*6be0*/  FMUL R35, R38, R35 ;  /* 0x0000002326237220 */ /* 0x000fe20000400000 */
[----:B------:R-:W-:Y:S01]  /*6bf0*/  F2FP.SATFINITE.E5M2.F32.PACK_AB_MERGE_C R106, R15, R10, RZ ;  /* 0x0000000a0f6a723e */ /* 0x000fe200048060ff */
[----:B------:R-:W-:Y:S01]  /*6c00*/  FFMA R28, R41, R67, R28 ;  /* 0x00000043291c7223 */ /* 0x000fe2000000001c */
[----:B------:R-:W-:Y:S01]  /*6c10*/  F2FP.SATFINITE.E5M2.F32.PACK_AB_MERGE_C R107, R19, R14, RZ ;  /* 0x0000000e136b723e */ /* 0x000fe200048060ff */
[C---:B------:R-:W-:Y:S01]  /*6c20*/  FFMA R29, R41.reuse, R40, R29 ;  /* 0x00000028291d7223 */ /* 0x040fe2000000001d */
[C---:B------:R-:W-:Y:S01]  /*6c30*/  FFMA R30, R41.reuse, R69, R30 ;  /* 0x00000045291e7223 */ /* 0x040fe2000000001e */
[----:B------:R-:W-:Y:S01]  /*6c40*/  FFMA R35, R41, R42, R35 ;  /* 0x0000002a29237223 */ /* 0x000fe20000000023 */
[----:B------:R-:W-:Y:S02]  /*6c50*/  F2FP.SATFINITE.E5M2.F32.PACK_AB_MERGE_C R106, R9, R8, R106 ;  /* 0x00000008096a723e */ /* 0x000fe4000480606a */
[----:B------:R-:W-:Y:S02]  /*6c60*/  F2FP.SATFINITE.E5M2.F32.PACK_AB_MERGE_C R107, R13, R12, R107 ;  /* 0x0000000c0d6b723e */ /* 0x000fe4000480606b */
[----:B------:R-:W-:Y:S02]  /*6c70*/  F2FP.SATFINITE.E5M2.F32.PACK_AB_MERGE_C R108, R23, R18, RZ ;  /* 0x00000012176c723e */ /* 0x000fe400048060ff */
[----:B------:R-:W-:Y:S01]  /*6c80*/  F2FP.SATFINITE.E5M2.F32.PACK_AB_MERGE_C R109, R27, R22, RZ ;  /* 0x000000161b6d723e */ /* 0x000fe200048060ff */
[----:B------:R1:W-:Y:S01]  /*6c90*/  STS.128 [R84+UR44+0x4200], R104 ;  /* 0x0042006854007988 */ /* 0x0003e20008000c2c */
[----:B------:R-:W-:Y:S02]  /*6ca0*/  F2FP.SATFINITE.E5M2.F32.PACK_AB_MERGE_C R113, R31, R26, RZ ;  /* 0x0000001a1f71723e */ /* 0x000fe400048060ff */
[----:B------:R-:W-:Y:S02]  /*6cb0*/  F2FP.SATFINITE.E5M2.F32.PACK_AB_MERGE_C R114, R35, R30, RZ ;  /* 0x0000001e2372723e */ /* 0x000fe400048060ff */
[----:B------:R-:W-:Y:S02]  /*6cc0*/  F2FP.SATFINITE.E5M2.F32.PACK_AB_MERGE_C R108, R17, R16, R108 ;  /* 0x00000010116c723e */ /* 0x000fe4000480606c */
[----:B------:R-:W-:Y:S02]  /*6cd0*/  F2FP.SATFINITE.E5M2.F32.PACK_AB_MERGE_C R109, R21, R20, R109 ;  /* 0x00000014156d723e */ /* 0x000fe4000480606d */
[----:B------:R-:W-:Y:S02]  /*6ce0*/  F2FP.SATFINITE.E5M2.F32.PACK_AB_MERGE_C R110, R25, R24, R113 ;  /* 0x00000018196e723e */ /* 0x000fe40004806071 */
[----:B------:R-:W-:Y:S02]  /*6cf0*/  F2FP.SATFINITE.E5M2.F32.PACK_AB_MERGE_C R111, R29, R28, R114 ;  /* 0x0000001c1d6f723e */ /* 0x000fe40004806072 */
[----:B------:R-:W-:Y:S02]  /*6d00*/  LEA R112, R93, UR44, 0x3 ;  /* 0x0000002c5d707c11 */ /* 0x000fe4000f8e18ff */
[----:B------:R-:W-:Y:S01]  /*6d10*/  @P6 SHF.L.U32 R113, R91, 0x1f, RZ ;  /* 0x0000001f5b716819 */ /* 0x000fe200000006ff */
[----:B------:R1:W-:Y:S01]  /*6d20*/  STS.128 [R99+0x4210], R108 ;  /* 0x0042106c63007388 */ /* 0x0003e20000000c00 */
[----:B------:R-:W-:Y:S01]  /*6d30*/  @!PT LDS RZ, [RZ] ;  /* 0x00000000fffff984 */ /* 0x000fe20000000800 */
[----:B------:R-:W-:Y:S01]  /*6d40*/  @!PT LDS RZ, [RZ] ;  /* 0x00000000fffff984 */ /* 0x000fe20000000800 */
[----:B------:R-:W-:Y:S01]  /*6d50*/  @!PT LDS RZ, [RZ] ;  /* 0x00000000fffff984 */ /* 0x000fe20000000800 */
[----:B------:R-:W-:Y:S01]  /*6d60*/  @!PT LDS RZ, [RZ] ;  /* 0x00000000fffff984 */ /* 0x000fe20000000800 */
[----:B------:R2:W-:Y:S07]  /*6d70*/  MEMBAR.ALL.CTA ;  /* 0x0000000000007992 */ /* 0x0005ee0000008000 */
[----:B--2---:R-:W2:Y:S02]  /*6d80*/  FENCE.VIEW.ASYNC.S ;  /* 0x00000000000073c6 */ /* 0x004ea40000000000 */
[----:B--2---:R-:W-:Y:S06]  /*6d90*/  BAR.SYNC.DEFER_BLOCKING 0x1, 0x80 ;  /* 0x0042000000007b1d */ /* 0x004fec0000010000 */
[----:B------:R-:W-:Y:S05]  /*6da0*/  @P0 BRA `(.L_x_105) ;  /* 0x0000000000280947 */ /* 0x000fea0003800000 */
[----:B------:R-:W-:Y:S01]  /*6db0*/  UIADD3 UR4, UPT, UPT, UR44, 0x4200, URZ ;  /* 0x000042002c047890 */ /* 0x000fe2000fffe0ff */
[----:B------:R-:W-:Y:S05]  /*6dc0*/  UMOV UR51, UR36 ;  /* 0x0000002400337c82 */ /* 0x000fea0008000000 */
[----:B------:R-:W-:Y:S01]  /*6dd0*/  MOV R96, UR4 ;  /* 0x0000000400607c02 */ /* 0x000fe20008000f00 */
[----:B------:R-:W-:Y:S03]  /*6de0*/  UIADD3 UR4, UP0, UPT, UR62, 0x680, URZ ;  /* 0x000006803e047890 */ /* 0x000fe6000ff1e0ff */
[----:B------:R-:W-:Y:S01]  /*6df0*/  R2UR UR48, R96 ;  /* 0x00000000603072ca */ /* 0x000fe200000e0000 */
[----:B------:R-:W-:Y:S11]  /*6e00*/  UIADD3.X UR5, UPT, UPT, URZ, UR63, URZ, UP0, !UPT ;  /* 0x0000003fff057290 */ /* 0x000ff600087fe4ff */
[----:B------:R-:W-:Y:S01]  /*6e10*/  @!UPT UIADD3 URZ, UPT, UPT, URZ, URZ, URZ ;  /* 0x000000fffffff290 */ /* 0x000fe2000fffe0ff */
[----:B------:R2:W-:Y:S01]  /*6e20*/  UTMASTG.3D [UR48], [UR4] ;  /* 0x00000030040073b5 */ /* 0x0005e20008010000 */
[----:B------:R0:W-:Y:S01]  /*6e30*/  UTMACMDFLUSH ;  /* 0x00000000000079b7 */ /* 0x0001e20000000000 */
[----:B--2---:R-:W-:Y:S04]  /*6e40*/  DEPBAR.LE SB0, 0x1 ;  /* 0x000080400000791a */ /* 0x004fe80000000000 */
.L_x_105:
[----:B------:R-:W-:Y:S05]  /*6e50*/  BSYNC.RECONVERGENT B0 ;  /* 0x0000000000007941 */ /* 0x000fea0003800200 */
.L_x_104:
[----:B------:R-:W-:Y:S06]  /*6e60*/  BAR.SYNC.DEFER_BLOCKING 0x1, 0x80 ;  /* 0x0042000000007b1d */ /* 0x000fec0000010000 */
[----:B------:R-:W2:Y:S01]  /*6e70*/  @P6 SYNCS.PHASECHK.TRANS64.TRYWAIT P0, [R112+URZ+0x30], R113 ;  /* 0x00003071700065a7 */ /* 0x000ea200080011ff */
[----:B------:R-:W-:Y:S01]  /*6e80*/  BSSY B1, `(.L_x_106) ;  /* 0x0000020000017945 */ /* 0x000fe20003800000 */
[----:B--2---:R-:W-:Y:S03]  /*6e90*/  @P6 SEL R100, RZ, 0x1, !P0 ;  /* 0x00000001ff646807 */ /* 0x004fe60004000000 */
[----:B------:R-:W-:Y:S05]  /*6ea0*/  @!P6 BRA `(.L_x_107) ;  /* 0x000000000074e947 */ /* 0x000fea0003800000 */
[----:B------:R-:W-:Y:S01]  /*6eb0*/  ISETP.NE.AND P1, PT, R101, RZ, PT ;  /* 0x000000ff6500720c */ /* 0x000fe20003f25270 */
[----:B------:R-:W2:Y:S01]  /*6ec0*/  S2R R0, SR_CgaCtaId ;  /* 0x0000000000007919 */ /* 0x000ea20000008800 */
[----:B------:R-:W-:Y:S01]  /*6ed0*/  ISETP.NE.AND P0, PT, R100, RZ, PT ;  /* 0x000000ff6400720c */ /* 0x000fe20003f05270 */
[----:B------:R-:W-:Y:S10]  /*6ee0*/  BSSY B0, `(.L_x_108) ;  /* 0x0000008000007945 */ /* 0x000ff40003800000 */
[----:B------:R-:W-:Y:S05]  /*6ef0*/  @P1 IMAD R2, R93, 0x1000, R84 ;  /* 0x000010005d021824 */ /* 0x000fea00078e0254 */
[----:B------:R-:W-:Y:S05]  /*6f00*/  @P1 IADD3 R4, PT, PT, R2, UR44, RZ ;  /* 0x0000002c02041c10 */ /* 0x000fea000fffe0ff */
[----:B------:R-:W-:Y:S01]  /*6f10*/  @P1 IMAD.IADD R4, R4, 0x1, R103 ;  /* 0x0000000104041824 */ /* 0x000fe200078e0267 */
[----:B------:R-:W-:Y:S06]  /*6f20*/  @P0 BRA `(.L_x_109) ;  /* 0x00000000000c0947 */ /* 0x000fec0003800000 */
[----:B------:R-:W-:Y:S04]  /*6f30*/  SHF.L.U32 R3, R91, 0x1f, RZ ;  /* 0x0000001f5b037819 */ /* 0x000fe800000006ff */
[----:B------:R-:W3:Y:S02]  /*6f40*/  SYNCS.PHASECHK.TRANS64.TRYWAIT P0, [R112+URZ+0x30], R3 ;  /* 0x00003003700075a7 */ /* 0x000ee400080011ff */
[----:B---3--:R-:W-:Y:S05]  /*6f50*/  @!P0 BRA `(.L_x_110) ;  /* 0x0000003000ac8947 */ /* 0x008fea0003800000 */
.L_x_109:
[----:B------:R-:W-:Y:S05]  /*6f60*/  BSYNC B0 ;  /* 0x0000000000007941 */ /* 0x000fea0003800000 */
.L_x_108:
[----:B------:R-:W-:Y:S01]  /*6f70*/  ISETP.NE.AND P0, PT, R101, RZ, PT ;  /* 0x000000ff6500720c */ /* 0x000fe20003f05270 */
[----:B---3--:R-:W-:Y:S02]  /*6f80*/  VIADD R3, R112, 0x50 ;  /* 0x0000005070037836 */ /* 0x008fe40000000000 */
[----:B------:R-:W-:Y:S03]  /*6f90*/  VIADD R93, R93, 0x1 ;  /* 0x000000015d5d7836 */ /* 0x000fe60000000000 */
[----:B--2---:R-:W-:Y:S07]  /*6fa0*/  PRMT R0, R0, 0x654, R3 ;  /* 0x0000065400007816 */ /* 0x004fee0000000003 */
[----:B------:R2:W3:Y:S04]  /*6fb0*/  @P0 LDS.128 R72, [R2+UR44+0x200] ;  /* 0x0002002c02480984 */ /* 0x0004e80008000c00 */
[----:B------:R2:W4:Y:S01]  /*6fc0*/  @P0 LDS.128 R76, [R4+0x210] ;  /* 0x00021000044c0984 */ /* 0x0005220000000c00 */
        /* <DEDUP_REMOVED lines=10> */
[----:B--23--:R-:W-:Y:S02]  /*7070*/  LOP3.LUT R91, R91, R0, RZ, 0x3c, !PT ;  /* 0x000000005b5b7212 */ /* 0x00cfe400078e3cff */
.L_x_107:
[----:B------:R-:W-:Y:S05]  /*7080*/  BSYNC B1 ;  /* 0x0000000000017941 */ /* 0x000fea0003800000 */
.L_x_106:
[----:B------:R-:W-:Y:S05]  /*7090*/  VIADD R3, R39, 0x40 ;  /* 0x0000004027037836 */ /* 0x000fea0000000000 */
[----:B------:R-:W-:Y:S04]  /*70a0*/  SHF.R.U32.HI R3, RZ, 0x15, R3 ;  /* 0x00000015ff037819 */ /* 0x000fe80000011603 */
[----:B------:R-:W-:Y:S11]  /*70b0*/  LOP3.LUT P0, RZ, R3, 0x3, R86, 0x48, !PT ;  /* 0x0000000303ff7812 */ /* 0x000ff60007804856 */
[----:B------:R-:W-:Y:S02]  /*70c0*/  @!UPT UIADD3 URZ, UPT, UPT, URZ, URZ, URZ ;  /* 0x000000fffffff290 */ /* 0x000fe4000fffe0ff */
[----:B------:R-:W-:Y:S05]  /*70d0*/  @!P0 BRA `(.L_x_111) ;  /* 0x0000000000408947 */ /* 0x000fea0003800000 */
[----:B------:R-:W2:Y:S01]  /*70e0*/  LDCU.64 UR8, c[0x4][0x78] ;  /* 0x01000f00ff0877ac */ /* 0x000ea20008000a00 */
[----:B------:R-:W-:Y:S01]  /*70f0*/  MOV R3, 0x0 ;  /* 0x0000000000037802 */ /* 0x000fe20000000f00 */
[----:B------:R-:W-:Y:S02]  /*7100*/  HFMA2 R12, -RZ, RZ, 0, 5.9604644775390625e-08 ;  /* 0x00000001ff0c7431 */ /* 0x000fe400000001ff */
[----:B------:R-:W-:Y:S02]  /*7110*/  IMAD.MOV.U32 R8, RZ, RZ, 0x192 ;  /* 0x00000192ff087424 */ /* 0x000fe400078e00ff */
[----:B------:R-:W-:Y:S01]  /*7120*/  IMAD.MOV.U32 R13, RZ, RZ, RZ ;  /* 0x000000ffff0d7224 */ /* 0x000fe200078e00ff */
[----:B------:R-:W3:Y:S01]  /*7130*/  LDCU.64 UR6, c[0x4][0x80] ;  /* 0x01001000ff0677ac */ /* 0x000ee20008000a00 */
[----:B------:R-:W1:Y:S01]  /*7140*/  LDC.64 R2, c[0x4][R3] ;  /* 0x0100000003027b82 */ /* 0x000e620000000a00 */
[----:B------:R-:W5:Y:S01]  /*7150*/  LDCU.64 UR4, c[0x4][0x18] ;  /* 0x01000300ff0477ac */ /* 0x000f620008000a00 */
[----:B--2---:R-:W-:Y:S01]  /*7160*/  MOV R5, UR9 ;  /* 0x0000000900057c02 */ /* 0x004fe20008000f00 */
[----:B------:R-:W-:Y:S01]  /*7170*/  IMAD.U32 R4, RZ, RZ, UR8 ;  /* 0x00000008ff047e24 */ /* 0x000fe2000f8e00ff */
[----:B---3--:R-:W-:Y:S01]  /*7180*/  MOV R7, UR7 ;  /* 0x0000000700077c02 */ /* 0x008fe20008000f00 */
[----:B------:R-:W-:Y:S01]  /*7190*/  IMAD.U32 R6, RZ, RZ, UR6 ;  /* 0x00000006ff067e24 */ /* 0x000fe2000f8e00ff */
[----:B-----5:R-:W-:Y:S01]  /*71a0*/  MOV R11, UR5 ;  /* 0x00000005000b7c02 */ /* 0x020fe20008000f00 */
[----:B------:R-:W-:Y:S02]  /*71b0*/  IMAD.U32 R10, RZ, RZ, UR4 ;  /* 0x00000004ff0a7e24 */ /* 0x000fe4000f8e00ff */
[----:B------:R-:W-:Y:S07]  /*71c0*/  LEPC R20, `(.L_x_111) ;  /* 0x000000001014794e */ /* 0x000fee0000000000 */
[----:B-1--4-:R-:W-:Y:S05]  /*71d0*/  CALL.ABS.NOINC R2 ;  /* 0x0000000002007343 */ /* 0x012fea0003c00000 */
.L_x_111:
        /* <DEDUP_REMOVED lines=14> */
[----:B------:R-:W-:Y:S01]  /*72c0*/  F2FP.F16.E5M2.UNPACK_B R54, R75 ;  /* 0x0000004bff36723e */ /* 0x000fe200020004ff */
[----:B------:R-:W-:Y:S01]  /*72d0*/  LDTM.16dp32bit_t0_t15.x32 R4, tmem[UR4+0x40] ;  /* 0x00004004000479ee */ /* 0x000fe20008a80000 */
[----:B------:R-:W2:Y:S01]  /*72e0*/  LDTM.16dp32bit_t16_t31.x32 R4, tmem[UR4+0x60] ;  /* 0x00006004000479ee */ /* 0x000ea20008aa0000 */
[----:B------:R-:W-:Y:S01]  /*72f0*/  HADD2.F32 R46, -RZ, R46.H1_H1 ;  /* 0x3000002eff2e7230 */ /* 0x000fe20000004100 */
[----:B----4-:R-:W-:Y:S01]  /*7300*/  F2FP.F16.E5M2.UNPACK_B R58, R76 ;  /* 0x0000004cff3a723e */ /* 0x010fe200020004ff */
[--C-:B------:R-:W-:Y:S01]  /*7310*/  HADD2.F32 R49, -RZ, R50.reuse.H0_H0 ;  /* 0x20000032ff317230 */ /* 0x100fe20000004100 */
[----:B------:R-:W-:Y:S01]  /*7320*/  F2FP.F16.E5M2.UNPACK_B R62, R77 ;  /* 0x0000004dff3e723e */ /* 0x000fe200020004ff */
[----:B------:R-:W-:Y:S01]  /*7330*/  HADD2.F32 R50, -RZ, R50.H1_H1 ;  /* 0x30000032ff327230 */ /* 0x000fe20000004100 */
[----:B------:R-:W-:Y:S01]  /*7340*/  F2FP.F16.E5M2.UNPACK_B R66, R78 ;  /* 0x0000004eff42723e */ /* 0x000fe200020004ff */
[--C-:B------:R-:W-:Y:S01]  /*7350*/  HADD2.F32 R53, -RZ, R54.reuse.H0_H0 ;  /* 0x20000036ff357230 */ /* 0x100fe20000004100 */
[----:B------:R-:W-:Y:S01]  /*7360*/  F2FP.F16.E5M2.UNPACK_B R70, R79 ;  /* 0x0000004fff46723e */ /* 0x000fe200020004ff */
[----:B------:R-:W-:Y:S01]  /*7370*/  HADD2.F32 R54, -RZ, R54.H1_H1 ;  /* 0x30000036ff367230 */ /* 0x000fe20000004100 */
[----:B------:R-:W-:Y:S01]  /*7380*/  F2FP.F16.E5M2.UNPACK_B R56, R75.H1 ;  /* 0x0000004bff38723e */ /* 0x000fe200030004ff */
[--C-:B------:R-:W-:Y:S01]  /*7390*/  HADD2.F32 R57, -RZ, R58.reuse.H0_H0 ;  /* 0x2000003aff397230 */ /* 0x100fe20000004100 */
[----:B------:R-:W-:Y:S01]  /*73a0*/  F2FP.F16.E5M2.UNPACK_B R60, R76.H1 ;  /* 0x0000004cff3c723e */ /* 0x000fe200030004ff */
[----:B------:R-:W-:Y:S01]  /*73b0*/  HADD2.F32 R58, -RZ, R58.H1_H1 ;  /* 0x3000003aff3a7230 */ /* 0x000fe20000004100 */
[----:B------:R-:W-:Y:S01]  /*73c0*/  F2FP.F16.E5M2.UNPACK_B R64, R77.H1 ;  /* 0x0000004dff40723e */ /* 0x000fe200030004ff */
[--C-:B------:R-:W-:Y:S01]  /*73d0*/  HADD2.F32 R61, -RZ, R62.reuse.H0_H0 ;  /* 0x2000003eff3d7230 */ /* 0x100fe20000004100 */
[----:B------:R-:W-:Y:S01]  /*73e0*/  F2FP.F16.E5M2.UNPACK_B R68, R78.H1 ;  /* 0x0000004eff44723e */ /* 0x000fe200030004ff */
[----:B------:R-:W-:Y:S01]  /*73f0*/  HADD2.F32 R62, -RZ, R62.H1_H1 ;  /* 0x3000003eff3e7230 */ /* 0x000fe20000004100 */
[----:B------:R-:W-:Y:S01]  /*7400*/  ISETP.NE.AND P0, PT, R97, RZ, PT ;  /* 0x000000ff6100720c */ /* 0x000fe20003f05270 */
[--C-:B------:R-:W-:Y:S01]  /*7410*/  HADD2.F32 R65, -RZ, R66.reuse.H0_H0 ;  /* 0x20000042ff417230 */ /* 0x100fe20000004100 */
[----:B------:R-:W-:Y:S01]  /*7420*/  ISETP.NE.AND P6, PT, R102, RZ, PT ;  /* 0x000000ff6600720c */ /* 0x000fe20003fc5270 */
[----:B------:R-:W-:Y:S02]  /*7430*/  HADD2.F32 R66, -RZ, R66.H1_H1 ;  /* 0x30000042ff427230 */ /* 0x000fe40000004100 */
[--C-:B------:R-:W-:Y:S02]  /*7440*/  HADD2.F32 R69, -RZ, R70.reuse.H0_H0 ;  /* 0x20000046ff457230 */ /* 0x100fe40000004100 */
[C---:B--2---:R-:W-:Y:S01]  /*7450*/  FMUL R0, R38.reuse, R4 ;  /* 0x0000000426007220 */ /* 0x044fe20000400000 */
[C---:B------:R-:W-:Y:S01]  /*7460*/  FMUL R2, R38.reuse, R5 ;  /* 0x0000000526027220 */ /* 0x040fe20000400000 */
[C---:B------:R-:W-:Y:S01]  /*7470*/  FMUL R4, R38.reuse, R8 ;  /* 0x0000000826047220 */ /* 0x040fe20000400000 */
[C---:B------:R-:W-:Y:S01]  /*7480*/  FMUL R5, R38.reuse, R9 ;  /* 0x0000000926057220 */ /* 0x040fe20000400000 */
[C---:B------:R-:W-:Y:S01]  /*7490*/  FFMA R0, R41.reuse, R40, R0 ;  /* 0x0000002829007223 */ /* 0x040fe20000000000 */
[C---:B------:R-:W-:Y:S01]  /*74a0*/  FFMA R2, R41.reuse, R43, R2 ;  /* 0x0000002b29027223 */ /* 0x040fe20000000002 */
        /* <DEDUP_REMOVED lines=10> */
[----:B------:R-:W-:Y:S02]  /*7550*/  HADD2.F32 R70, -RZ, R70.H1_H1 ;  /* 0x30000046ff467230 */ /* 0x000fe40000004100 */
[C---:B------:R-:W-:Y:S01]  /*7560*/  FMUL R28, R38.reuse, R32 ;  /* 0x00000020261c7220 */ /* 0x040fe20000400000 */
[C---:B------:R-:W-:Y:S01]  /*7570*/  FMUL R29, R38.reuse, R33 ;  /* 0x00000021261d7220 */ /* 0x040fe20000400000 */
[C---:B------:R-:W-:Y:S01]  /*7580*/  FMUL R3, R38.reuse, R6 ;  /* 0x0000000626037220 */ /* 0x040fe20000400000 */
[C---:B------:R-:W-:Y:S01]  /*7590*/  FMUL R7, R38.reuse, R7 ;  /* 0x0000000726077220 */ /* 0x040fe20000400000 */
[--C-:B------:R-:W-:Y:S02]  /*75a0*/  HADD2.F32 R47, -RZ, R48.reuse.H0_H0 ;  /* 0x20000030ff2f7230 */ /* 0x100fe40000004100 */
[C---:B------:R-:W-:Y:S01]  /*75b0*/  FMUL R6, R38.reuse, R10 ;  /* 0x0000000a26067220 */ /* 0x040fe20000400000 */
[C---:B------:R-:W-:Y:S01]  /*75c0*/  FFMA R3, R41.reuse, R42, R3 ;  /* 0x0000002a29037223 */ /* 0x040fe20000000003 */
[----:B------:R-:W-:Y:S02]  /*75d0*/  HADD2.F32 R48, -RZ, R48.H1_H1 ;  /* 0x30000030ff307230 */ /* 0x000fe40000004100 */
[C---:B------:R-:W-:Y:S01]  /*75e0*/  FFMA R7, R41.reuse, R44, R7 ;  /* 0x0000002c29077223 */ /* 0x040fe20000000007 */
[C---:B------:R-:W-:Y:S01]  /*75f0*/  FFMA R4, R41.reuse, R45, R4 ;  /* 0x0000002d29047223 */ /* 0x040fe20000000004 */
[C---:B------:R-:W-:Y:S01]  /*7600*/  FFMA R5, R41.reuse, R46, R5 ;  /* 0x0000002e29057223 */ /* 0x040fe20000000005 */
[----:B------:R-:W-:Y:S01]  /*7610*/  FFMA R6, R41, R47, R6 ;  /* 0x0000002f29067223 */ /* 0x000fe20000000006 */
[----:B------:R-:W-:Y:S01]  /*7620*/  FMUL R11, R38, R11 ;  /* 0x0000000b260b7220 */ /* 0x000fe20000400000 */
[----:B------:R-:W-:Y:S01]  /*7630*/  F2FP.F16.E5M2.UNPACK_B R40, R79.H1 ;  /* 0x0000004fff28723e */ /* 0x000fe200030004ff */
[--C-:B------:R-:W-:Y:S01]  /*7640*/  HADD2.F32 R51, -RZ, R52.reuse.H0_H0 ;  /* 0x20000034ff337230 */ /* 0x100fe20000004100 */
[----:B-1----:R-:W-:Y:S01]  /*7650*/  F2FP.SATFINITE.E5M2.F32.PACK_AB_MERGE_C R105, R7, R3, RZ ;  /* 0x000000030769723e */ /* 0x002fe200048060ff */
[C---:B------:R-:W-:Y:S01]  /*7660*/  FFMA R11, R41.reuse, R48, R11 ;  /* 0x00000030290b7223 */ /* 0x040fe2000000000b */
[C---:B------:R-:W-:Y:S01]  /*7670*/  FFMA R8, R41.reuse, R49, R8 ;  /* 0x0000003129087223 */ /* 0x040fe20000000008 */
[----:B------:R-:W-:Y:S01]  /*7680*/  FFMA R9, R41, R50, R9 ;  /* 0x0000003229097223 */ /* 0x000fe20000000009 */
[----:B------:R-:W-:Y:S01]  /*7690*/  F2FP.SATFINITE.E5M2.F32.PACK_AB_MERGE_C R104, R2, R0, R105 ;  /* 0x000000000268723e */ /* 0x000fe20004806069 */
[----:B------:R-:W-:Y:S01]  /*76a0*/  HADD2.F32 R52, -RZ, R52.H1_H1 ;  /* 0x30000034ff347230 */ /* 0x000fe20000004100 */
[----:B------:R-:W-:Y:S01]  /*76b0*/  F2FP.SATFINITE.E5M2.F32.PACK_AB_MERGE_C R106, R11, R6, RZ ;  /* 0x000000060b6a723e */ /* 0x000fe200048060ff */
[C---:B------:R-:W-:Y:S01]  /*76c0*/  FMUL R10, R38.reuse, R14 ;  /* 0x0000000e260a7220 */ /* 0x040fe20000400000 */
[C---:B------:R-:W-:Y:S01]  /*76d0*/  FMUL R15, R38.reuse, R15 ;  /* 0x0000000f260f7220 */ /* 0x040fe20000400000 */
[--C-:B------:R-:W-:Y:S01]  /*76e0*/  HADD2.F32 R55, -RZ, R56.reuse.H0_H0 ;  /* 0x20000038ff377230 */ /* 0x100fe20000004100 */
[----:B------:R-:W-:Y:S01]  /*76f0*/  F2FP.SATFINITE.E5M2.F32.PACK_AB_MERGE_C R105, R5, R4, R106 ;  /* 0x000000040569723e */ /* 0x000fe2000480606a */
[C---:B------:R-:W-:Y:S01]  /*7700*/  FFMA R10, R41.reuse, R51, R10 ;  /* 0x00000033290a7223 */ /* 0x040fe2000000000a */
[C---:B------:R-:W-:Y:S01]  /*7710*/  FFMA R15, R41.reuse, R52, R15 ;  /* 0x00000034290f7223 */ /* 0x040fe2000000000f */
[C---:B------:R-:W-:Y:S01]  /*7720*/  FFMA R12, R41.reuse, R53, R12 ;  /* 0x00000035290c7223 */ /* 0x040fe2000000000c */
[C---:B------:R-:W-:Y:S01]  /*7730*/  FFMA R13, R41.reuse, R54, R13 ;  /* 0x00000036290d7223 */ /* 0x040fe2000000000d */
[----:B------:R-:W-:Y:S02]  /*7740*/  HADD2.F32 R56, -RZ, R56.H1_H1 ;  /* 0x30000038ff387230 */ /* 0x000fe40000004100 */
[C---:B------:R-:W-:Y:S01]  /*7750*/  FMUL R14, R38.reuse, R18 ;  /* 0x00000012260e7220 */ /* 0x040fe20000400000 */
[C---:B------:R-:W-:Y:S01]  /*7760*/  FMUL R19, R38.reuse, R19 ;  /* 0x0000001326137220 */ /* 0x040fe20000400000 */
[--C-:B------:R-:W-:Y:S02]  /*7770*/  HADD2.F32 R59, -RZ, R60.reuse.H0_H0 ;  /* 0x2000003cff3b7230 */ /* 0x100fe40000004100 */
[C---:B------:R-:W-:Y:S01]  /*7780*/  FMUL R18, R38.reuse, R22 ;  /* 0x0000001626127220 */ /* 0x040fe20000400000 */
[C---:B------:R-:W-:Y:S01]  /*7790*/  FFMA R14, R41.reuse, R55, R14 ;  /* 0x00000037290e7223 */ /* 0x040fe2000000000e */
[----:B------:R-:W-:Y:S02]  /*77a0*/  HADD2.F32 R60, -RZ, R60.H1_H1 ;  /* 0x3000003cff3c7230 */ /* 0x000fe40000004100 */
        /* <DEDUP_REMOVED lines=8> */
[C---:B------:R-:W-:Y:S01]  /*7830*/  FFMA R23, R41.reuse, R60, R23 ;  /* 0x0000003c29177223 */ /* 0x040fe20000000017 */
[C---:B------:R-:W-:Y:S01]  /*7840*/  FMUL R27, R38.reuse, R27 ;  /* 0x0000001b261b7220 */ /* 0x040fe20000400000 */
[C---:B------:R-:W-:Y:S01]  /*7850*/  FFMA R20, R41.reuse, R61, R20 ;  /* 0x0000003d29147223 */ /* 0x040fe20000000014 */
[C---:B------:R-:W-:Y:S01]  /*7860*/  FFMA R21, R41.reuse, R62, R21 ;  /* 0x0000003e29157223 */ /* 0x040fe20000000015 */
[--C-:B------:R-:W-:Y:S02]  /*7870*/  HADD2.F32 R67, -RZ, R68.reuse.H0_H0 ;  /* 0x20000044ff437230 */ /* 0x100fe40000004100 */
[----:B------:R-:W-:Y:S01]  /*7880*/  FFMA R22, R41, R63, R22 ;  /* 0x0000003f29167223 */ /* 0x000fe20000000016 */
[----:B------:R-:W-:Y:S02]  /*7890*/  HADD2.F32 R68, -RZ, R68.H1_H1 ;  /* 0x30000044ff447230 */ /* 0x000fe40000004100 */
[C---:B------:R-:W-:Y:S01]  /*78a0*/  FMUL R26, R38.reuse, R30 ;  /* 0x0000001e261a7220 */ /* 0x040fe20000400000 */
[----:B------:R-:W-:Y:S01]  /*78b0*/  F2FP.SATFINITE.E5M2.F32.PACK_AB_MERGE_C R107, R15, R10, RZ ;  /* 0x0000000a0f6b723e */ /* 0x000fe200048060ff */
        /* <DEDUP_REMOVED lines=8> */
[----:B------:R-:W-:Y:S01]  /*7940*/  F2FP.SATFINITE.E5M2.F32.PACK_AB_MERGE_C R106, R9, R8, R107 ;  /* 0x00000008096a723e */ /* 0x000fe2000480606b */
[----:B------:R-:W-:Y:S01]  /*7950*/  FFMA R31, R41, R68, R31 ;  /* 0x00000044291f7223 */ /* 0x000fe2000000001f */
[----:B------:R-:W-:Y:S01]  /*7960*/  FMUL R35, R38, R35 ;  /* 0x0000002326237220 */ /* 0x000fe20000400000 */
[----:B------:R-:W-:Y:S01]  /*7970*/  F2FP.SATFINITE.E5M2.F32.PACK_AB_MERGE_C R107, R19, R14, RZ ;  /* 0x0000000e136b723e */ /* 0x000fe200048060ff */
[C---:B------:R-:W-:Y:S01]  /*7980*/  FFMA R28, R41.reuse, R69, R28 ;  /* 0x00000045291c7223 */ /* 0x040fe2000000001c */
[C---:B------:R-:W-:Y:S01]  /*7990*/  FFMA R29, R41.reuse, R70, R29 ;  /* 0x00000046291d7223 */ /* 0x040fe2000000001d */
[C---:B------:R-:W-:Y:S01]  /*79a0*/  FFMA R30, R41.reuse, R43, R30 ;  /* 0x0000002b291e7223 */ /* 0x040fe2000000001e */
[----:B------:R-:W-:Y:S01]  /*79b0*/  FFMA R35, R41, R40, R35 ;  /* 0x0000002829237223 */ /* 0x000fe20000000023 */
        /* <DEDUP_REMOVED lines=21> */
[----:B------:R-:W-:Y:S02]  /*7b10*/  UIADD3 UR4, UP0, UPT, UR62, 0x680, URZ ;  /* 0x000006803e047890 */ /* 0x000fe4000ff1e0ff */
[----:B------:R-:W-:Y:S02]  /*7b20*/  UIADD3 UR9, UPT, UPT, UR49, 0x40, URZ ;  /* 0x0000004031097890 */ /* 0x000fe4000fffe0ff */
[----:B------:R-:W-:Y:S02]  /*7b30*/  UIADD3 UR8, UPT, UPT, UR44, 0x5200, URZ ;  /* 0x000052002c087890 */ /* 0x000fe4000fffe0ff */
[----:B------:R-:W-:Y:S01]  /*7b40*/  UIADD3.X UR5, UPT, UPT, URZ, UR63, URZ, UP0, !UPT ;  /* 0x0000003fff057290 */ /* 0x000fe200087fe4ff */
[----:B------:R-:W-:Y:S01]  /*7b50*/  UMOV UR10, UR50 ;  /* 0x00000032000a7c82 */ /* 0x000fe20008000000 */
[----:B------:R-:W-:Y:S07]  /*7b60*/  UMOV UR11, UR36 ;  /* 0x00000024000b7c82 */ /* 0x000fee0008000000 */
[----:B------:R2:W-:Y:S01]  /*7b70*/  UTMASTG.3D [UR8], [UR4] ;  /* 0x00000008040073b5 */ /* 0x0005e20008010000 */
[----:B------:R0:W-:Y:S01]  /*7b80*/  UTMACMDFLUSH ;  /* 0x00000000000079b7 */ /* 0x0001e20000000000 */
[----:B--2---:R-:W-:Y:S04]  /*7b90*/  DEPBAR.LE SB0, 0x1 ;  /* 0x000080400000791a */ /* 0x004fe80000000000 */
.L_x_113:
[----:B------:R-:W-:Y:S05]  /*7ba0*/  BSYNC.RECONVERGENT B0 ;  /* 0x0000000000007941 */ /* 0x000fea0003800200 */
.L_x_112:
        /* <DEDUP_REMOVED lines=16> */
.L_x_117:
[----:B------:R-:W-:Y:S05]  /*7cb0*/  BSYNC B0 ;  /* 0x0000000000007941 */ /* 0x000fea0003800000 */
.L_x_116:
        /* <DEDUP_REMOVED lines=17> */
.L_x_115:
[----:B------:R-:W-:Y:S05]  /*7dd0*/  BSYNC B1 ;  /* 0x0000000000017941 */ /* 0x000fea0003800000 */
.L_x_114:
        /* <DEDUP_REMOVED lines=21> */
.L_x_119:
        /* <DEDUP_REMOVED lines=18> */
[----:B------:R-:W-:Y:S01]  /*8050*/  ISETP.NE.AND P6, PT, R102, RZ, PT ;  /* 0x000000ff6600720c */ /* 0x000fe20003fc5270 */
[--C-:B------:R-:W-:Y:S01]  /*8060*/  HADD2.F32 R49, -RZ, R50.reuse.H0_H0 ;  /* 0x20000032ff317230 */ /* 0x100fe20000004100 */
[----:B----4-:R-:W-:Y:S01]  /*8070*/  F2FP.F16.E5M2.UNPACK_B R58, R76 ;  /* 0x0000004cff3a723e */ /* 0x010fe200020004ff */
[----:B------:R-:W-:Y:S01]  /*8080*/  HADD2.F32 R50, -RZ, R50.H1_H1 ;  /* 0x30000032ff327230 */ /* 0x000fe20000004100 */
[----:B------:R-:W-:Y:S01]  /*8090*/  F2FP.F16.E5M2.UNPACK_B R62, R77 ;  /* 0x0000004dff3e723e */ /* 0x000fe200020004ff */
[--C-:B------:R-:W-:Y:S01]  /*80a0*/  HADD2.F32 R53, -RZ, R54.reuse.H0_H0 ;  /* 0x20000036ff357230 */ /* 0x100fe20000004100 */
[----:B------:R-:W-:Y:S01]  /*80b0*/  F2FP.F16.E5M2.UNPACK_B R66, R78 ;  /* 0x0000004eff42723e */ /* 0x000fe200020004ff */
[----:B------:R-:W-:Y:S01]  /*80c0*/  HADD2.F32 R54, -RZ, R54.H1_H1 ;  /* 0x30000036ff367230 */ /* 0x000fe20000004100 */
[----:B------:R-:W-:Y:S01]  /*80d0*/  F2FP.F16.E5M2.UNPACK_B R70, R79 ;  /* 0x0000004fff46723e */ /* 0x000fe200020004ff */
[--C-:B------:R-:W-:Y:S01]  /*80e0*/  HADD2.F32 R57, -RZ, R58.reuse.H0_H0 ;  /* 0x2000003aff397230 */ /* 0x100fe20000004100 */
[----:B------:R-:W-:Y:S01]  /*80f0*/  F2FP.F16.E5M2.UNPACK_B R56, R75.H1 ;  /* 0x0000004bff38723e */ /* 0x000fe200030004ff */
[----:B------:R-:W-:Y:S01]  /*8100*/  HADD2.F32 R58, -RZ, R58.H1_H1 ;  /* 0x3000003aff3a7230 */ /* 0x000fe20000004100 */
[----:B------:R-:W-:Y:S01]  /*8110*/  F2FP.F16.E5M2.UNPACK_B R60, R76.H1 ;  /* 0x0000004cff3c723e */ /* 0x000fe200030004ff */
[--C-:B------:R-:W-:Y:S01]  /*8120*/  HADD2.F32 R61, -RZ, R62.reuse.H0_H0 ;  /* 0x2000003eff3d7230 */ /* 0x100fe20000004100 */
[----:B------:R-:W-:Y:S01]  /*8130*/  F2FP.F16.E5M2.UNPACK_B R64, R77.H1 ;  /* 0x0000004dff40723e */ /* 0x000fe200030004ff */
[----:B------:R-:W-:Y:S01]  /*8140*/  HADD2.F32 R62, -RZ, R62.H1_H1 ;  /* 0x3000003eff3e7230 */ /* 0x000fe20000004100 */
[----:B------:R-:W-:Y:S01]  /*8150*/  F2FP.F16.E5M2.UNPACK_B R68, R78.H1 ;  /* 0x0000004eff44723e */ /* 0x000fe200030004ff */
        /* <DEDUP_REMOVED lines=112> */
[----:B------:R-:W-:Y:S02]  /*8860*/  UIADD3 UR4, UPT, UPT, UR44, 0x4200, URZ ;  /* 0x000042002c047890 */ /* 0x000fe4000fffe0ff */
[----:B------:R-:W-:Y:S01]  /*8870*/  UIADD3 UR9, UPT, UPT, UR49, 0x80, URZ ;  /* 0x0000008031097890 */ /* 0x000fe2000fffe0ff */
[----:B------:R-:W-:Y:S01]  /*8880*/  UMOV UR10, UR50 ;  /* 0x00000032000a7c82 */ /* 0x000fe20008000000 */
[----:B------:R-:W-:Y:S02]  /*8890*/  UMOV UR11, UR36 ;  /* 0x00000024000b7c82 */ /* 0x000fe40008000000 */
        /* <DEDUP_REMOVED lines=8> */
.L_x_121:
[----:B------:R-:W-:Y:S05]  /*8920*/  BSYNC.RECONVERGENT B0 ;  /* 0x0000000000007941 */ /* 0x000fea0003800200 */
.L_x_120:
        /* <DEDUP_REMOVED lines=16> */
.L_x_125:
[----:B------:R-:W-:Y:S05]  /*8a30*/  BSYNC B0 ;  /* 0x0000000000007941 */ /* 0x000fea0003800000 */
.L_x_124:
        /* <DEDUP_REMOVED lines=17> */
.L_x_123:
[----:B------:R-:W-:Y:S05]  /*8b50*/  BSYNC B1 ;  /* 0x0000000000017941 */ /* 0x000fea0003800000 */
.L_x_122:
        /* <DEDUP_REMOVED lines=21> */
.L_x_127:
[----:B------:R-:W-:Y:S01]  /*8cb0*/  ISETP.NE.AND P0, PT, R97, RZ, PT ;  /* 0x000000ff6100720c */ /* 0x000fe20003f05270 */
[----:B------:R-:W-:Y:S05]  /*8cc0*/  WARPSYNC.ALL ;  /* 0x0000000000007948 */ /* 0x000fea0003800000 */
[----:B------:R-:W-:Y:S01]  /*8cd0*/  R2UR UR4, R39 ;  /* 0x00000000270472ca */ /* 0x000fe200000e0000 */
[----:B------:R-:W2:Y:S01]  /*8ce0*/  S2UR UR6, SR_CgaCtaId ;  /* 0x00000000000679c3 */ /* 0x000ea20000008800 */
[-C--:B------:R-:W-:Y:S01]  /*8cf0*/  F2FP.F16.E5M2.UNPACK_B R42, R72.reuse ;  /* 0x00000048ff2a723e */ /* 0x080fe200020004ff */
[----:B------:R-:W-:Y:S01]  /*8d00*/  BSSY.RECONVERGENT B0, `(.L_x_128) ;  /* 0x000009b000007945 */ /* 0x000fe20003800200 */
[----:B------:R-:W-:Y:S02]  /*8d10*/  F2FP.F16.E5M2.UNPACK_B R72, R72.H1 ;  /* 0x00000048ff48723e */ /* 0x000fe400030004ff */
[-C--:B------:R-:W-:Y:S01]  /*8d20*/  F2FP.F16.E5M2.UNPACK_B R46, R73.reuse ;  /* 0x00000049ff2e723e */ /* 0x080fe200020004ff */
[--C-:B------:R-:W-:Y:S01]  /*8d30*/  HADD2.F32 R40, -RZ, R42.reuse.H0_H0 ;  /* 0x2000002aff287230 */ /* 0x100fe20000004100 */
[----:B------:R-:W-:Y:S01]  /*8d40*/  F2FP.F16.E5M2.UNPACK_B R73, R73.H1 ;  /* 0x00000049ff49723e */ /* 0x000fe200030004ff */
[----:B------:R-:W-:Y:S01]  /*8d50*/  HADD2.F32 R42, -RZ, R42.H1_H1 ;  /* 0x3000002aff2a7230 */ /* 0x000fe20000004100 */
[-C--:B------:R-:W-:Y:S01]  /*8d60*/  F2FP.F16.E5M2.UNPACK_B R50, R74.reuse ;  /* 0x0000004aff32723e */ /* 0x080fe200020004ff */
[----:B------:R-:W-:Y:S01]  /*8d70*/  HADD2.F32 R43, -RZ, R72.H0_H0 ;  /* 0x20000048ff2b7230 */ /* 0x000fe20000004100 */
[----:B------:R-:W-:Y:S01]  /*8d80*/  F2FP.F16.E5M2.UNPACK_B R74, R74.H1 ;  /* 0x0000004aff4a723e */ /* 0x000fe200030004ff */
[----:B------:R-:W-:Y:S01]  /*8d90*/  LDTM.16dp32bit_t0_t15.x32 R4, tmem[UR4+0xc0] ;  /* 0x0000c004000479ee */ /* 0x000fe20008a80000 */
[----:B------:R-:W3:Y:S01]  /*8da0*/  LDTM.16dp32bit_t16_t31.x32 R4, tmem[UR4+0xe0] ;  /* 0x0000e004000479ee */ /* 0x000ee20008aa0000 */
[----:B------:R-:W-:Y:S01]  /*8db0*/  NOP ;  /* 0x0000000000007918 */ /* 0x000fe20000000000 */
[--C-:B------:R-:W-:Y:S01]  /*8dc0*/  HADD2.F32 R45, -RZ, R46.reuse.H0_H0 ;  /* 0x2000002eff2d7230 */ /* 0x100fe20000004100 */
[----:B------:R-:W-:Y:S01]  /*8dd0*/  R2UR UR5, R71 ;  /* 0x00000000470572ca */ /* 0x000fe200000e0000 */
[----:B------:R-:W-:Y:S01]  /*8de0*/  HADD2.F32 R46, -RZ, R46.H1_H1 ;  /* 0x3000002eff2e7230 */ /* 0x000fe20000004100 */
[----:B------:R-:W-:Y:S01]  /*8df0*/  F2FP.F16.E5M2.UNPACK_B R54, R75 ;  /* 0x0000004bff36723e */ /* 0x000fe200020004ff */
        /* <DEDUP_REMOVED lines=10> */
[----:B------:R-:W-:Y:S01]  /*8ea0*/  UIADD3 UR4, UPT, UPT, UR5, 0xc0, URZ ;  /* 0x000000c005047890 */ /* 0x000fe2000fffe0ff */
[----:B------:R-:W-:Y:S01]  /*8eb0*/  HADD2.F32 R59, -RZ, R58.H1_H1 ;  /* 0x3000003aff3b7230 */ /* 0x000fe20000004100 */
[----:B------:R-:W-:Y:S01]  /*8ec0*/  F2FP.F16.E5M2.UNPACK_B R76, R76.H1 ;  /* 0x0000004cff4c723e */ /* 0x000fe200030004ff */
[--C-:B------:R-:W-:Y:S01]  /*8ed0*/  HADD2.F32 R60, -RZ, R62.reuse.H0_H0 ;  /* 0x2000003eff3c7230 */ /* 0x100fe20000004100 */
[----:B------:R-:W-:Y:S01]  /*8ee0*/  F2FP.F16.E5M2.UNPACK_B R77, R77.H1 ;  /* 0x0000004dff4d723e */ /* 0x000fe200030004ff */
[----:B------:R-:W-:Y:S01]  /*8ef0*/  HADD2.F32 R63, -RZ, R62.H1_H1 ;  /* 0x3000003eff3f7230 */ /* 0x000fe20000004100 */
[----:B------:R-:W-:Y:S01]  /*8f00*/  F2FP.F16.E5M2.UNPACK_B R78, R78.H1 ;  /* 0x0000004eff4e723e */ /* 0x000fe200030004ff */
[--C-:B------:R-:W-:Y:S01]  /*8f10*/  HADD2.F32 R64, -RZ, R66.reuse.H0_H0 ;  /* 0x20000042ff407230 */ /* 0x100fe20000004100 */
[----:B--2---:R-:W-:Y:S01]  /*8f20*/  UPRMT UR4, UR6, 0x654, UR4 ;  /* 0x0000065406047896 */ /* 0x004fe20008000004 */
        /* <DEDUP_REMOVED lines=8> */
[----:B------:R-:W-:Y:S01]  /*8fb0*/  SYNCS.ARRIVE.TRANS64.RED.A1T0 RZ, [UR4], RZ ;  /* 0x000000ffffff79a7 */ /* 0x000fe20008100404 */
[C---:B------:R-:W-:Y:S01]  /*8fc0*/  FMUL R16, R38.reuse, R16 ;  /* 0x0000001026107220 */ /* 0x040fe20000400000 */
[C---:B------:R-:W-:Y:S01]  /*8fd0*/  FMUL R17, R38.reuse, R17 ;  /* 0x0000001126117220 */ /* 0x040fe20000400000 */
[C---:B------:R-:W-:Y:S01]  /*8fe0*/  FMUL R0, R38.reuse, R20 ;  /* 0x0000001426007220 */ /* 0x040fe20000400000 */
[C---:B------:R-:W-:Y:S01]  /*8ff0*/  FMUL R2, R38.reuse, R21 ;  /* 0x0000001526027220 */ /* 0x040fe20000400000 */
[C---:B------:R-:W-:Y:S01]  /*9000*/  FMUL R20, R38.reuse, R25 ;  /* 0x0000001926147220 */ /* 0x040fe20000400000 */
[----:B------:R-:W-:Y:S02]  /*9010*/  HADD2.F32 R67, -RZ, R66.H1_H1 ;  /* 0x30000042ff437230 */ /* 0x000fe40000004100 */
[C---:B------:R-:W-:Y:S01]  /*9020*/  FMUL R6, R38.reuse, R6 ;  /* 0x0000000626067220 */ /* 0x040fe20000400000 */
[----:B------:R-:W-:Y:S02]  /*9030*/  HADD2.F32 R44, -RZ, R72.H1_H1 ;  /* 0x30000048ff2c7230 */ /* 0x000fe40000004100 */
[C---:B------:R-:W-:Y:S01]  /*9040*/  FMUL R7, R38.reuse, R7 ;  /* 0x0000000726077220 */ /* 0x040fe20000400000 */
[--C-:B------:R-:W-:Y:S02]  /*9050*/  HADD2.F32 R47, -RZ, R73.reuse.H0_H0 ;  /* 0x20000049ff2f7230 */ /* 0x100fe40000004100 */
[C---:B------:R-:W-:Y:S01]  /*9060*/  FFMA R6, R41.reuse, R43, R6 ;  /* 0x0000002b29067223 */ /* 0x040fe20000000006 */
[--C-:B------:R-:W-:Y:S02]  /*9070*/  HADD2.F32 R40, -RZ, R68.reuse.H0_H0 ;  /* 0x20000044ff287230 */ /* 0x100fe40000004100 */
[C---:B------:R-:W-:Y:S01]  /*9080*/  FFMA R7, R41.reuse, R44, R7 ;  /* 0x0000002c29077223 */ /* 0x040fe20000000007 */
[C---:B------:R-:W-:Y:S01]  /*9090*/  FFMA R8, R41.reuse, R45, R8 ;  /* 0x0000002d29087223 */ /* 0x040fe20000000008 */
[----:B------:R-:W-:Y:S01]  /*90a0*/  FFMA R9, R41, R46, R9 ;  /* 0x0000002e29097223 */ /* 0x000fe20000000009 */
[----:B------:R-:W-:Y:S02]  /*90b0*/  HADD2.F32 R43, -RZ, R68.H1_H1 ;  /* 0x30000044ff2b7230 */ /* 0x000fe40000004100 */
[C---:B------:R-:W-:Y:S01]  /*90c0*/  FMUL R10, R38.reuse, R10 ;  /* 0x0000000a260a7220 */ /* 0x040fe20000400000 */
[----:B------:R-:W-:Y:S01]  /*90d0*/  HADD2.F32 R48, -RZ, R73.H1_H1 ;  /* 0x30000049ff307230 */ /* 0x000fe20000004100 */
[----:B------:R-:W-:Y:S01]  /*90e0*/  F2FP.SATFINITE.E5M2.F32.PACK_AB_MERGE_C R100, R7, R6, RZ ;  /* 0x000000060764723e */ /* 0x000fe200048060ff */
[C---:B------:R-:W-:Y:S01]  /*90f0*/  FMUL R7, R38.reuse, R24 ;  /* 0x0000001826077220 */ /* 0x040fe20000400000 */
[----:B------:R-:W-:Y:S01]  /*9100*/  FFMA R10, R41, R47, R10 ;  /* 0x0000002f290a7223 */ /* 0x000fe2000000000a */
[C---:B------:R-:W-:Y:S01]  /*9110*/  FMUL R24, R38.reuse, R29 ;  /* 0x0000001d26187220 */ /* 0x040fe20000400000 */
[----:B------:R-:W-:Y:S01]  /*9120*/  F2FP.SATFINITE.E5M2.F32.PACK_AB_MERGE_C R100, R5, R4, R100 ;  /* 0x000000040564723e */ /* 0x000fe20004806064 */
[C---:B------:R-:W-:Y:S01]  /*9130*/  FMUL R11, R38.reuse, R11 ;  /* 0x0000000b260b7220 */ /* 0x040fe20000400000 */
[--C-:B------:R-:W-:Y:S02]  /*9140*/  HADD2.F32 R51, -RZ, R74.reuse.H0_H0 ;  /* 0x2000004aff337230 */ /* 0x100fe40000004100 */
[C---:B------:R-:W-:Y:S01]  /*9150*/  FMUL R14, R38.reuse, R14 ;  /* 0x0000000e260e7220 */ /* 0x040fe20000400000 */
[----:B------:R-:W-:Y:S02]  /*9160*/  HADD2.F32 R52, -RZ, R74.H1_H1 ;  /* 0x3000004aff347230 */ /* 0x000fe40000004100 */
[C---:B------:R-:W-:Y:S01]  /*9170*/  FFMA R11, R41.reuse, R48, R11 ;  /* 0x00000030290b7223 */ /* 0x040fe2000000000b */
[C---:B------:R-:W-:Y:S01]  /*9180*/  FFMA R12, R41.reuse, R49, R12 ;  /* 0x00000031290c7223 */ /* 0x040fe2000000000c */
[C---:B------:R-:W-:Y:S01]  /*9190*/  FFMA R13, R41.reuse, R50, R13 ;  /* 0x00000032290d7223 */ /* 0x040fe2000000000d */
[----:B------:R-:W-:Y:S01]  /*91a0*/  FFMA R14, R41, R51, R14 ;  /* 0x00000033290e7223 */ /* 0x000fe2000000000e */
[C---:B------:R-:W-:Y:S01]  /*91b0*/  FMUL R15, R38.reuse, R15 ;  /* 0x0000000f260f7220 */ /* 0x040fe20000400000 */
[--C-:B------:R-:W-:Y:S01]  /*91c0*/  HADD2.F32 R55, -RZ, R75.reuse.H0_H0 ;  /* 0x2000004bff377230 */ /* 0x100fe20000004100 */
[----:B------:R-:W-:Y:S01]  /*91d0*/  F2FP.SATFINITE.E5M2.F32.PACK_AB_MERGE_C R101, R11, R10, RZ ;  /* 0x0000000a0b65723e */ /* 0x000fe200048060ff */
[----:B------:R-:W-:Y:S02]  /*91e0*/  HADD2.F32 R56, -RZ, R75.H1_H1 ;  /* 0x3000004bff387230 */ /* 0x000fe40000004100 */
[C---:B------:R-:W-:Y:S01]  /*91f0*/  FFMA R15, R41.reuse, R52, R15 ;  /* 0x00000034290f7223 */ /* 0x040fe2000000000f */
[----:B------:R-:W-:Y:S01]  /*9200*/  FFMA R16, R41, R53, R16 ;  /* 0x0000003529107223 */ /* 0x000fe20000000010 */
[----:B------:R-:W-:Y:S01]  /*9210*/  F2FP.SATFINITE.E5M2.F32.PACK_AB_MERGE_C R101, R9, R8, R101 ;  /* 0x000000080965723e */ /* 0x000fe20004806065 */
[----:B------:R-:W-:Y:S01]  /*9220*/  FFMA R17, R41, R54, R17 ;  /* 0x0000003629117223 */ /* 0x000fe20000000011 */
[C---:B------:R-:W-:Y:S01]  /*9230*/  FMUL R18, R38.reuse, R18 ;  /* 0x0000001226127220 */ /* 0x040fe20000400000 */
[----:B------:R-:W-:Y:S01]  /*9240*/  F2FP.SATFINITE.E5M2.F32.PACK_AB_MERGE_C R102, R15, R14, RZ ;  /* 0x0000000e0f66723e */ /* 0x000fe200048060ff */
[C---:B------:R-:W-:Y:S01]  /*9250*/  FMUL R19, R38.reuse, R19 ;  /* 0x0000001326137220 */ /* 0x040fe20000400000 */
[--C-:B------:R-:W-:Y:S02]  /*9260*/  HADD2.F32 R58, -RZ, R76.reuse.H0_H0 ;  /* 0x2000004cff3a7230 */ /* 0x100fe40000004100 */
[----:B------:R-:W-:Y:S01]  /*9270*/  FFMA R18, R41, R55, R18 ;  /* 0x0000003729127223 */ /* 0x000fe20000000012 */
[----:B------:R-:W-:Y:S01]  /*9280*/  F2FP.SATFINITE.E5M2.F32.PACK_AB_MERGE_C R102, R13, R12, R102 ;  /* 0x0000000c0d66723e */ /* 0x000fe20004806066 */
[C---:B------:R-:W-:Y:S01]  /*9290*/  FFMA R19, R41.reuse, R56, R19 ;  /* 0x0000003829137223 */ /* 0x040fe20000000013 */
[----:B------:R-:W-:Y:S02]  /*92a0*/  HADD2.F32 R61, -RZ, R76.H1_H1 ;  /* 0x3000004cff3d7230 */ /* 0x000fe40000004100 */
[C---:B------:R-:W-:Y:S01]  /*92b0*/  FMUL R3, R38.reuse, R22 ;  /* 0x0000001626037220 */ /* 0x040fe20000400000 */
        /* <DEDUP_REMOVED lines=10> */
[C---:B------:R-:W-:Y:S01]  /*9360*/  FMUL R23, R38.reuse, R28 ;  /* 0x0000001c26177220 */ /* 0x040fe20000400000 */
[----:B------:R-:W-:Y:S01]  /*9370*/  F2FP.F16.E5M2.UNPACK_B R79, R79.H1 ;  /* 0x0000004fff4f723e */ /* 0x000fe200030004ff */
        /* <DEDUP_REMOVED lines=9> */
[C---:B------:R-:W-:Y:S01]  /*9410*/  FFMA R24, R41.reuse, R67, R24 ;  /* 0x0000004329187223 */ /* 0x040fe20000000018 */
[C---:B------:R-:W-:Y:S01]  /*9420*/  FMUL R28, R38.reuse, R33 ;  /* 0x00000021261c7220 */ /* 0x040fe20000400000 */
[--C-:B------:R-:W-:Y:S02]  /*9430*/  HADD2.F32 R42, -RZ, R79.reuse.H0_H0 ;  /* 0x2000004fff2a7230 */ /* 0x100fe40000004100 */
[C---:B------:R-:W-:Y:S01]  /*9440*/  FFMA R25, R41.reuse, R66, R25 ;  /* 0x0000004229197223 */ /* 0x040fe20000000019 */
[----:B------:R-:W-:Y:S02]  /*9450*/  HADD2.F32 R71, -RZ, R79.H1_H1 ;  /* 0x3000004fff477230 */ /* 0x000fe40000004100 */
[C---:B------:R-:W-:Y:S01]  /*9460*/  FMUL R29, R38.reuse, R34 ;  /* 0x00000022261d7220 */ /* 0x040fe20000400000 */
        /* <DEDUP_REMOVED lines=9> */
[----:B-1----:R-:W-:Y:S01]  /*9500*/  F2FP.SATFINITE.E5M2.F32.PACK_AB_MERGE_C R105, R22, R21, RZ ;  /* 0x000000151669723e */ /* 0x002fe200048060ff */
[----:B------:R1:W-:Y:S01]  /*9510*/  STS.128 [R84+UR44+0x5200], R100 ;  /* 0x0052006454007988 */ /* 0x0003e20008000c2c */
[----:B------:R-:W-:Y:S02]  /*9520*/  F2FP.SATFINITE.E5M2.F32.PACK_AB_MERGE_C R64, R26, R25, RZ ;  /* 0x000000191a40723e */ /* 0x000fe400048060ff */
[----:B------:R-:W-:Y:S02]  /*9530*/  F2FP.SATFINITE.E5M2.F32.PACK_AB_MERGE_C R67, R30, R29, RZ ;  /* 0x0000001d1e43723e */ /* 0x000fe400048060ff */
[----:B------:R-:W-:Y:S02]  /*9540*/  F2FP.SATFINITE.E5M2.F32.PACK_AB_MERGE_C R104, R2, R0, R3 ;  /* 0x000000000268723e */ /* 0x000fe40004806003 */
[----:B------:R-:W-:Y:S02]  /*9550*/  F2FP.SATFINITE.E5M2.F32.PACK_AB_MERGE_C R105, R20, R7, R105 ;  /* 0x000000071469723e */ /* 0x000fe40004806069 */
[----:B------:R-:W-:Y:S02]  /*9560*/  F2FP.SATFINITE.E5M2.F32.PACK_AB_MERGE_C R106, R24, R23, R64 ;  /* 0x00000017186a723e */ /* 0x000fe40004806040 */
[----:B------:R-:W-:Y:S02]  /*9570*/  F2FP.SATFINITE.E5M2.F32.PACK_AB_MERGE_C R107, R28, R27, R67 ;  /* 0x0000001b1c6b723e */ /* 0x000fe40004806043 */
[----:B------:R-:W-:Y:S03]  /*9580*/  IADD3 R36, PT, PT, R36, 0x1, RZ ;  /* 0x0000000124247810 */ /* 0x000fe60007ffe0ff */
        /* <DEDUP_REMOVED lines=18> */
.L_x_129:
[----:B------:R-:W-:Y:S05]  /*96b0*/  BSYNC.RECONVERGENT B0 ;  /* 0x0000000000007941 */ /* 0x000fea0003800200 */
.L_x_128:
[----:B------:R-:W-:Y:S01]  /*96c0*/  R2UR UR4, R87 ;  /* 0x00000000570472ca */ /* 0x000fe200000e0000 */
[----:B------:R-:W-:Y:S01]  /*96d0*/  BAR.SYNC.DEFER_BLOCKING 0x1, 0x80 ;  /* 0x0042000000007b1d */ /* 0x000fe20000010000 */
[C---:B------:R-:W-:Y:S01]  /*96e0*/  ISETP.NE.AND P0, PT, R89.reuse, 0x2, PT ;  /* 0x000000025900780c */ /* 0x040fe20003f05270 */
[----:B------:R-:W-:Y:S01]  /*96f0*/  UISETP.NE.AND UP0, UPT, UR45, URZ, UPT ;  /* 0x000000ff2d00728c */ /* 0x000fe2000bf05270 */
[----:B------:R-:W-:Y:S01]  /*9700*/  ISETP.NE.AND P1, PT, R36, 0x4, PT ;  /* 0x000000042400780c */ /* 0x000fe20003f25270 */
[----:B------:R-:W-:Y:S01]  /*9710*/  UIADD3 UR16, UPT, UPT, UR38, UR59, URZ ;  /* 0x0000003b26107290 */ /* 0x000fe2000fffe0ff */
[----:B------:R-:W-:Y:S02]  /*9720*/  SEL R5, RZ, 0x1, P0 ;  /* 0x00000001ff057807 */ /* 0x000fe40000000000 */
[----:B------:R-:W-:Y:S02]  /*9730*/  SEL R3, RZ, 0x1, P1 ;  /* 0x00000001ff037807 */ /* 0x000fe40000800000 */
[----:B------:R-:W-:Y:S02]  /*9740*/  LOP3.LUT R92, R92, R5, RZ, 0x3c, !PT ;  /* 0x000000055c5c7212 */ /* 0x000fe400078e3cff */
[----:B------:R-:W-:Y:S01]  /*9750*/  LOP3.LUT R94, R94, R3, RZ, 0x3c, !PT ;  /* 0x000000035e5e7212 */ /* 0x000fe200078e3cff */
[----:B------:R-:W-:Y:S01]  /*9760*/  UIADD3 UR20, UPT, UPT, UR37, UR4, URZ ;  /* 0x0000000425147290 */ /* 0x000fe2000fffe0ff */
[----:B------:R-:W-:Y:S02]  /*9770*/  SEL R89, R89, RZ, P0 ;  /* 0x000000ff59597207 */ /* 0x000fe40000000000 */
[----:B------:R-:W-:Y:S01]  /*9780*/  SEL R36, R36, RZ, P1 ;  /* 0x000000ff24247207 */ /* 0x000fe20000800000 */
[----:B------:R-:W-:Y:S01]  /*9790*/  UMOV UR36, UR58 ;  /* 0x0000003a00247c82 */ /* 0x000fe20008000000 */
[----:B------:R-:W-:Y:S07]  /*97a0*/  BRA.U UP0, `(.L_x_130) ;  /* 0xffffffb900e07547 */ /* 0x000fee000b83ffff */
[----:B------:R-:W-:Y:S05]  /*97b0*/  EXIT ;  /* 0x000000000000794d */ /* 0x000fea0003800000 */
.L_x_24:
[----:B-1----:R1:W2:Y:S02]  /*97c0*/  SYNCS.PHASECHK.TRANS64.TRYWAIT P0, [R0+URZ+0xf0], R3 ;  /* 0x0000f003000075a7 */ /* 0x0022a400080011ff */
[----:B--2---:R-:W-:Y:S05]  /*97d0*/  @!P0 NANOSLEEP.SYNCS 0x989680 ;  /* 0x009896800000895d */ /* 0x004fea0003900000 */
[----:B------:R-:W2:Y:S02]  /*97e0*/  @!P0 SYNCS.PHASECHK.TRANS64 P0, [R0+URZ+0xf0], R3 ;  /* 0x0000f003000085a7 */ /* 0x000ea400080010ff */
[----:B--2---:R-:W-:Y:S05]  /*97f0*/  @!P0 BRA `(.L_x_24) ;  /* 0xfffffffc00f08947 */ /* 0x004fea000383ffff */
[----:B------:R-:W-:Y:S05]  /*9800*/  BRA `(.L_x_131) ;  /* 0xffffff80007c7947 */ /* 0x000fea000383ffff */
.L_x_27:
[----:B-1----:R-:W-:-:S07]  /*9810*/  MOV R0, UR33 ;  /* 0x0000002100007c02 */ /* 0x002fce0008000f00 */
.L_x_132:
[----:B-1----:R1:W2:Y:S02]  /*9820*/  SYNCS.PHASECHK.TRANS64.TRYWAIT P0, [R0+URZ+0x18], R3 ;  /* 0x00001803000075a7 */ /* 0x0022a400080011ff */
[----:B--2---:R-:W-:Y:S05]  /*9830*/  @!P0 NANOSLEEP.SYNCS 0x989680 ;  /* 0x009896800000895d */ /* 0x004fea0003900000 */
[----:B------:R-:W2:Y:S02]  /*9840*/  @!P0 SYNCS.PHASECHK.TRANS64 P0, [R0+URZ+0x18], R3 ;  /* 0x00001803000085a7 */ /* 0x000ea400080010ff */
[----:B--2---:R-:W-:Y:S05]  /*9850*/  @!P0 BRA `(.L_x_132) ;  /* 0xfffffffc00f08947 */ /* 0x004fea000383ffff */
[----:B------:R-:W-:Y:S05]  /*9860*/  BRA `(.L_x_26) ;  /* 0xffffff8000c07947 */ /* 0x000fea000383ffff */
.L_x_34:
[----:B-1----:R-:W-:-:S07]  /*9870*/  MOV R0, UR17 ;  /* 0x0000001100007c02 */ /* 0x002fce0008000f00 */
.L_x_133:
[----:B-1----:R1:W2:Y:S02]  /*9880*/  SYNCS.PHASECHK.TRANS64.TRYWAIT P0, [R0+URZ+0x18], R3 ;  /* 0x00001803000075a7 */ /* 0x0022a400080011ff */
[----:B--2---:R-:W-:Y:S05]  /*9890*/  @!P0 NANOSLEEP.SYNCS 0x989680 ;  /* 0x009896800000895d */ /* 0x004fea0003900000 */
[----:B------:R-:W2:Y:S02]  /*98a0*/  @!P0 SYNCS.PHASECHK.TRANS64 P0, [R0+URZ+0x18], R3 ;  /* 0x00001803000085a7 */ /* 0x000ea400080010ff */
[----:B--2---:R-:W-:Y:S05]  /*98b0*/  @!P0 BRA `(.L_x_133) ;  /* 0xfffffffc00f08947 */ /* 0x004fea000383ffff */
[----:B------:R-:W-:Y:S05]  /*98c0*/  BRA `(.L_x_33) ;  /* 0xffffff8400807947 */ /* 0x000fea000383ffff */
.L_x_39:
[----:B-1----:R1:W2:Y:S02]  /*98d0*/  SYNCS.PHASECHK.TRANS64.TRYWAIT P0, [R3+URZ+0x80], R0 ;  /* 0x00008000030075a7 */ /* 0x0022a400080011ff */
[----:B--2---:R-:W-:Y:S05]  /*98e0*/  @!P0 NANOSLEEP.SYNCS 0x989680 ;  /* 0x009896800000895d */ /* 0x004fea0003900000 */
[----:B------:R-:W2:Y:S02]  /*98f0*/  @!P0 SYNCS.PHASECHK.TRANS64 P0, [R3+URZ+0x80], R0 ;  /* 0x00008000030085a7 */ /* 0x000ea400080010ff */
[----:B--2---:R-:W-:Y:S05]  /*9900*/  @!P0 BRA `(.L_x_39) ;  /* 0xfffffffc00f08947 */ /* 0x004fea000383ffff */
[----:B------:R-:W-:Y:S05]  /*9910*/  BRA `(.L_x_134) ;  /* 0xffffff8800207947 */ /* 0x000fea000383ffff */
.L_x_43:
[----:B-1----:R-:W-:-:S07]  /*9920*/  MOV R0, UR4 ;  /* 0x0000000400007c02 */ /* 0x002fce0008000f00 */
.L_x_135:
[----:B-1----:R1:W2:Y:S02]  /*9930*/  SYNCS.PHASECHK.TRANS64.TRYWAIT P0, [R0+URZ], R3 ;  /* 0x00000003000075a7 */ /* 0x0022a400080011ff */
[----:B--2---:R-:W-:Y:S05]  /*9940*/  @!P0 NANOSLEEP.SYNCS 0x989680 ;  /* 0x009896800000895d */ /* 0x004fea0003900000 */
[----:B------:R-:W2:Y:S02]  /*9950*/  @!P0 SYNCS.PHASECHK.TRANS64 P0, [R0+URZ], R3 ;  /* 0x00000003000085a7 */ /* 0x000ea400080010ff */
[----:B--2---:R-:W-:Y:S05]  /*9960*/  @!P0 BRA `(.L_x_135) ;  /* 0xfffffffc00f08947 */ /* 0x004fea000383ffff */
[----:B------:R-:W-:Y:S05]  /*9970*/  BRA `(.L_x_136) ;  /* 0xffffff8c00c87947 */ /* 0x000fea000383ffff */
.L_x_44:
[----:B------:R-:W-:-:S07]  /*9980*/  MOV R0, UR5 ;  /* 0x0000000500007c02 */ /* 0x000fce0008000f00 */
.L_x_137:
[----:B-1----:R1:W2:Y:S02]  /*9990*/  SYNCS.PHASECHK.TRANS64.TRYWAIT P0, [R0+URZ], R3 ;  /* 0x00000003000075a7 */ /* 0x0022a400080011ff */
[----:B--2---:R-:W-:Y:S05]  /*99a0*/  @!P0 NANOSLEEP.SYNCS 0x989680 ;  /* 0x009896800000895d */ /* 0x004fea0003900000 */
[----:B------:R-:W2:Y:S02]  /*99b0*/  @!P0 SYNCS.PHASECHK.TRANS64 P0, [R0+URZ], R3 ;  /* 0x00000003000085a7 */ /* 0x000ea400080010ff */
[----:B--2---:R-:W-:Y:S05]  /*99c0*/  @!P0 BRA `(.L_x_137) ;  /* 0xfffffffc00f08947 */ /* 0x004fea000383ffff */
[----:B------:R-:W-:Y:S05]  /*99d0*/  BRA `(.L_x_138) ;  /* 0xffffff8c00d47947 */ /* 0x000fea000383ffff */
.L_x_47:
[----:B--2---:R2:W3:Y:S02]  /*99e0*/  SYNCS.PHASECHK.TRANS64.TRYWAIT P0, [R2+URZ+0xe0], R5 ;  /* 0x0000e005020075a7 */ /* 0x0044e400080011ff */
[----:B---3--:R-:W-:Y:S05]  /*99f0*/  @!P0 NANOSLEEP.SYNCS 0x989680 ;  /* 0x009896800000895d */ /* 0x008fea0003900000 */
[----:B------:R-:W3:Y:S02]  /*9a00*/  @!P0 SYNCS.PHASECHK.TRANS64 P0, [R2+URZ+0xe0], R5 ;  /* 0x0000e005020085a7 */ /* 0x000ee400080010ff */
[----:B---3--:R-:W-:Y:S05]  /*9a10*/  @!P0 BRA `(.L_x_47) ;  /* 0xfffffffc00f08947 */ /* 0x008fea000383ffff */
[----:B------:R-:W-:Y:S05]  /*9a20*/  BRA `(.L_x_139) ;  /* 0xffffff9000387947 */ /* 0x000fea000383ffff */
.L_x_48:
[----:B------:R-:W-:-:S07]  /*9a30*/  MOV R2, UR4 ;  /* 0x0000000400027c02 */ /* 0x000fce0008000f00 */
.L_x_140:
[----:B--2---:R2:W3:Y:S02]  /*9a40*/  SYNCS.PHASECHK.TRANS64.TRYWAIT P0, [R2+URZ+0x90], R5 ;  /* 0x00009005020075a7 */ /* 0x0044e400080011ff */
[----:B---3--:R-:W-:Y:S05]  /*9a50*/  @!P0 NANOSLEEP.SYNCS 0x989680 ;  /* 0x009896800000895d */ /* 0x008fea0003900000 */
[----:B------:R-:W3:Y:S02]  /*9a60*/  @!P0 SYNCS.PHASECHK.TRANS64 P0, [R2+URZ+0x90], R5 ;  /* 0x00009005020085a7 */ /* 0x000ee400080010ff */
[----:B---3--:R-:W-:Y:S05]  /*9a70*/  @!P0 BRA `(.L_x_140) ;  /* 0xfffffffc00f08947 */ /* 0x008fea000383ffff */
[----:B------:R-:W-:Y:S05]  /*9a80*/  BRA `(.L_x_141) ;  /* 0xffffff9000487947 */ /* 0x000fea000383ffff */
.L_x_49:
[----:B--2---:R2:W3:Y:S02]  /*9a90*/  SYNCS.PHASECHK.TRANS64.TRYWAIT P1, [R2+URZ+0x80], R5 ;  /* 0x00008005020075a7 */ /* 0x0044e400080211ff */
[----:B---3--:R-:W-:Y:S05]  /*9aa0*/  @!P1 NANOSLEEP.SYNCS 0x989680 ;  /* 0x009896800000995d */ /* 0x008fea0003900000 */
[----:B------:R-:W3:Y:S02]  /*9ab0*/  @!P1 SYNCS.PHASECHK.TRANS64 P1, [R2+URZ+0x80], R5 ;  /* 0x00008005020095a7 */ /* 0x000ee400080210ff */
[----:B---3--:R-:W-:Y:S05]  /*9ac0*/  @!P1 BRA `(.L_x_49) ;  /* 0xfffffffc00f09947 */ /* 0x008fea000383ffff */
[----:B------:R-:W-:Y:S05]  /*9ad0*/  BRA `(.L_x_142) ;  /* 0xffffff9000787947 */ /* 0x000fea000383ffff */
.L_x_52:
[----:B------:R-:W-:-:S07]  /*9ae0*/  MOV R0, UR4 ;  /* 0x0000000400007c02 */ /* 0x000fce0008000f00 */
.L_x_143:
[----:B--2---:R2:W3:Y:S02]  /*9af0*/  SYNCS.PHASECHK.TRANS64.TRYWAIT P0, [R0+URZ+0x90], R3 ;  /* 0x00009003000075a7 */ /* 0x0044e400080011ff */
[----:B---3--:R-:W-:Y:S05]  /*9b00*/  @!P0 NANOSLEEP.SYNCS 0x989680 ;  /* 0x009896800000895d */ /* 0x008fea0003900000 */
[----:B------:R-:W3:Y:S02]  /*9b10*/  @!P0 SYNCS.PHASECHK.TRANS64 P0, [R0+URZ+0x90], R3 ;  /* 0x00009003000085a7 */ /* 0x000ee400080010ff */
[----:B---3--:R-:W-:Y:S05]  /*9b20*/  @!P0 BRA `(.L_x_143) ;  /* 0xfffffffc00f08947 */ /* 0x008fea000383ffff */
[----:B------:R-:W-:Y:S05]  /*9b30*/  BRA `(.L_x_51) ;  /* 0xffffff9000cc7947 */ /* 0x000fea000383ffff */
.L_x_59:
[----:B-1----:R1:W2:Y:S02]  /*9b40*/  SYNCS.PHASECHK.TRANS64.TRYWAIT P1, [R0+URZ+0x80], R5 ;  /* 0x00008005000075a7 */ /* 0x0022a400080211ff */
[----:B--2---:R-:W-:Y:S05]  /*9b50*/  @!P1 NANOSLEEP.SYNCS 0x989680 ;  /* 0x009896800000995d */ /* 0x004fea0003900000 */
[----:B------:R-:W2:Y:S02]  /*9b60*/  @!P1 SYNCS.PHASECHK.TRANS64 P1, [R0+URZ+0x80], R5 ;  /* 0x00008005000095a7 */ /* 0x000ea400080210ff */
[----:B--2---:R-:W-:Y:S05]  /*9b70*/  @!P1 BRA `(.L_x_59) ;  /* 0xfffffffc00f09947 */ /* 0x004fea000383ffff */
[----:B------:R-:W-:Y:S05]  /*9b80*/  BRA `(.L_x_144) ;  /* 0xffffff9800447947 */ /* 0x000fea000383ffff */
.L_x_60:
[----:B------:R-:W-:-:S07]  /*9b90*/  MOV R3, UR31 ;  /* 0x0000001f00037c02 */ /* 0x000fce0008000f00 */
.L_x_145:
[----:B-1----:R1:W2:Y:S02]  /*9ba0*/  SYNCS.PHASECHK.TRANS64.TRYWAIT P0, [R3+URZ+0xc0], R0 ;  /* 0x0000c000030075a7 */ /* 0x0022a400080011ff */
[----:B--2---:R-:W-:Y:S05]  /*9bb0*/  @!P0 NANOSLEEP.SYNCS 0x989680 ;  /* 0x009896800000895d */ /* 0x004fea0003900000 */
[----:B------:R-:W2:Y:S02]  /*9bc0*/  @!P0 SYNCS.PHASECHK.TRANS64 P0, [R3+URZ+0xc0], R0 ;  /* 0x0000c000030085a7 */ /* 0x000ea400080010ff */
[----:B--2---:R-:W-:Y:S05]  /*9bd0*/  @!P0 BRA `(.L_x_145) ;  /* 0xfffffffc00f08947 */ /* 0x004fea000383ffff */
[----:B------:R-:W-:Y:S05]  /*9be0*/  BRA `(.L_x_146) ;  /* 0xffffff9800947947 */ /* 0x000fea000383ffff */
.L_x_63:
[----:B------:R-:W-:Y:S07]  /*9bf0*/  MOV R0, UR5 ;  /* 0x0000000500007c02 */ /* 0x000fee0008000f00 */
.L_x_147:
[----:B-1----:R1:W2:Y:S02]  /*9c00*/  SYNCS.PHASECHK.TRANS64.TRYWAIT P0, [R0+URZ], R3 ;  /* 0x00000003000075a7 */ /* 0x0022a400080011ff */
[----:B--2---:R-:W-:Y:S05]  /*9c10*/  @!P0 NANOSLEEP.SYNCS 0x989680 ;  /* 0x009896800000895d */ /* 0x004fea0003900000 */
[----:B------:R-:W2:Y:S02]  /*9c20*/  @!P0 SYNCS.PHASECHK.TRANS64 P0, [R0+URZ], R3 ;  /* 0x00000003000085a7 */ /* 0x000ea400080010ff */
[----:B--2---:R-:W-:Y:S05]  /*9c30*/  @!P0 BRA `(.L_x_147) ;  /* 0xfffffffc00f08947 */ /* 0x004fea000383ffff */
[----:B------:R-:W-:Y:S05]  /*9c40*/  BRA `(.L_x_62) ;  /* 0xffffff9800b07947 */ /* 0x000fea000383ffff */
.L_x_66:
[----:B------:R-:W-:-:S07]  /*9c50*/  MOV R0, UR4 ;  /* 0x0000000400007c02 */ /* 0x000fce0008000f00 */
.L_x_148:
[----:B--2---:R2:W4:Y:S02]  /*9c60*/  SYNCS.PHASECHK.TRANS64.TRYWAIT P0, [R0+URZ], R3 ;  /* 0x00000003000075a7 */ /* 0x00452400080011ff */
[----:B----4-:R-:W-:Y:S05]  /*9c70*/  @!P0 NANOSLEEP.SYNCS 0x989680 ;  /* 0x009896800000895d */ /* 0x010fea0003900000 */
[----:B------:R-:W4:Y:S02]  /*9c80*/  @!P0 SYNCS.PHASECHK.TRANS64 P0, [R0+URZ], R3 ;  /* 0x00000003000085a7 */ /* 0x000f2400080010ff */
[----:B----4-:R-:W-:Y:S05]  /*9c90*/  @!P0 BRA `(.L_x_148) ;  /* 0xfffffffc00f08947 */ /* 0x010fea000383ffff */
[----:B------:R-:W-:Y:S05]  /*9ca0*/  BRA `(.L_x_149) ;  /* 0xffffff9c008c7947 */ /* 0x000fea000383ffff */
.L_x_67:
[----:B------:R-:W-:-:S07]  /*9cb0*/  MOV R0, UR5 ;  /* 0x0000000500007c02 */ /* 0x000fce0008000f00 */
.L_x_150:
[----:B-1----:R1:W2:Y:S02]  /*9cc0*/  SYNCS.PHASECHK.TRANS64.TRYWAIT P0, [R0+URZ], R3 ;  /* 0x00000003000075a7 */ /* 0x0022a400080011ff */
[----:B--2---:R-:W-:Y:S05]  /*9cd0*/  @!P0 NANOSLEEP.SYNCS 0x989680 ;  /* 0x009896800000895d */ /* 0x004fea0003900000 */
[----:B------:R-:W2:Y:S02]  /*9ce0*/  @!P0 SYNCS.PHASECHK.TRANS64 P0, [R0+URZ], R3 ;  /* 0x00000003000085a7 */ /* 0x000ea400080010ff */
[----:B--2---:R-:W-:Y:S05]  /*9cf0*/  @!P0 BRA `(.L_x_150) ;  /* 0xfffffffc00f08947 */ /* 0x004fea000383ffff */
[----:B------:R-:W-:Y:S05]  /*9d00*/  BRA `(.L_x_151) ;  /* 0xffffff9c00987947 */ /* 0x000fea000383ffff */
.L_x_68:
[----:B------:R-:W-:-:S07]  /*9d10*/  MOV R0, UR5 ;  /* 0x0000000500007c02 */ /* 0x000fce0008000f00 */
.L_x_152:
[----:B-1----:R1:W2:Y:S02]  /*9d20*/  SYNCS.PHASECHK.TRANS64.TRYWAIT P0, [R0+URZ], R3 ;  /* 0x00000003000075a7 */ /* 0x0022a400080011ff */
[----:B--2---:R-:W-:Y:S05]  /*9d30*/  @!P0 NANOSLEEP.SYNCS 0x989680 ;  /* 0x009896800000895d */ /* 0x004fea0003900000 */
[----:B------:R-:W2:Y:S02]  /*9d40*/  @!P0 SYNCS.PHASECHK.TRANS64 P0, [R0+URZ], R3 ;  /* 0x00000003000085a7 */ /* 0x000ea400080010ff */
[----:B--2---:R-:W-:Y:S05]  /*9d50*/  @!P0 BRA `(.L_x_152) ;  /* 0xfffffffc00f08947 */ /* 0x004fea000383ffff */
[----:B------:R-:W-:Y:S05]  /*9d60*/  BRA `(.L_x_153) ;  /* 0xffffff9c00a47947 */ /* 0x000fea000383ffff */
.L_x_69:
[----:B------:R-:W-:-:S07]  /*9d70*/  MOV R0, UR4 ;  /* 0x0000000400007c02 */ /* 0x000fce0008000f00 */
.L_x_154:
[----:B-1----:R1:W2:Y:S02]  /*9d80*/  SYNCS.PHASECHK.TRANS64.TRYWAIT P0, [R0+URZ], R3 ;  /* 0x00000003000075a7 */ /* 0x0022a400080011ff */
[----:B--2---:R-:W-:Y:S05]  /*9d90*/  @!P0 NANOSLEEP.SYNCS 0x989680 ;  /* 0x009896800000895d */ /* 0x004fea0003900000 */
[----:B------:R-:W2:Y:S02]  /*9da0*/  @!P0 SYNCS.PHASECHK.TRANS64 P0, [R0+URZ], R3 ;  /* 0x00000003000085a7 */ /* 0x000ea400080010ff */
[----:B--2---:R-:W-:Y:S05]  /*9db0*/  @!P0 BRA `(.L_x_154) ;  /* 0xfffffffc00f08947 */ /* 0x004fea000383ffff */
[----:B------:R-:W-:Y:S05]  /*9dc0*/  BRA `(.L_x_155) ;  /* 0xffffff9c00b07947 */ /* 0x000fea000383ffff */
.L_x_74:
[----:B--2---:R2:W3:Y:S02]  /*9dd0*/  SYNCS.PHASECHK.TRANS64.TRYWAIT P0, [R12+URZ+0x80], R9 ;  /* 0x000080090c0075a7 */ /* 0x0044e400080011ff */
[----:B---3--:R-:W-:Y:S05]  /*9de0*/  @!P0 NANOSLEEP.SYNCS 0x989680 ;  /* 0x009896800000895d */ /* 0x008fea0003900000 */
[----:B------:R-:W3:Y:S02]  /*9df0*/  @!P0 SYNCS.PHASECHK.TRANS64 P0, [R12+URZ+0x80], R9 ;  /* 0x000080090c0085a7 */ /* 0x000ee400080010ff */
[----:B---3--:R-:W-:Y:S05]  /*9e00*/  @!P0 BRA `(.L_x_74) ;  /* 0xfffffffc00f08947 */ /* 0x008fea000383ffff */
[----:B------:R-:W-:Y:S05]  /*9e10*/  BRA `(.L_x_156) ;  /* 0xffffffa000e07947 */ /* 0x000fea000383ffff */
.L_x_77:
[----:B------:R-:W-:Y:S07]  /*9e20*/  MOV R0, UR21 ;  /* 0x0000001500007c02 */ /* 0x000fee0008000f00 */
.L_x_157:
[----:B--2---:R2:W3:Y:S02]  /*9e30*/  SYNCS.PHASECHK.TRANS64.TRYWAIT P2, [R0+URZ+0x78], R11 ;  /* 0x0000780b000075a7 */ /* 0x0044e400080411ff */
[----:B---3--:R-:W-:Y:S05]  /*9e40*/  @!P2 NANOSLEEP.SYNCS 0x989680 ;  /* 0x009896800000a95d */ /* 0x008fea0003900000 */
[----:B------:R-:W3:Y:S02]  /*9e50*/  @!P2 SYNCS.PHASECHK.TRANS64 P2, [R0+URZ+0x78], R11 ;  /* 0x0000780b0000a5a7 */ /* 0x000ee400080410ff */
[----:B---3--:R-:W-:Y:S05]  /*9e60*/  @!P2 BRA `(.L_x_157) ;  /* 0xfffffffc00f0a947 */ /* 0x008fea000383ffff */
[----:B------:R-:W-:Y:S05]  /*9e70*/  BRA `(.L_x_76) ;  /* 0xffffffa800487947 */ /* 0x000fea000383ffff */
.L_x_80:
[----:B--2---:R-:W-:Y:S07]  /*9e80*/  MOV R0, UR21 ;  /* 0x0000001500007c02 */ /* 0x004fee0008000f00 */
.L_x_158:
[----:B--2---:R2:W3:Y:S02]  /*9e90*/  SYNCS.PHASECHK.TRANS64.TRYWAIT P0, [R0+URZ+0x50], R9 ;  /* 0x00005009000075a7 */ /* 0x0044e400080011ff */
[----:B---3--:R-:W-:Y:S05]  /*9ea0*/  @!P0 NANOSLEEP.SYNCS 0x989680 ;  /* 0x009896800000895d */ /* 0x008fea0003900000 */
[----:B------:R-:W3:Y:S02]  /*9eb0*/  @!P0 SYNCS.PHASECHK.TRANS64 P0, [R0+URZ+0x50], R9 ;  /* 0x00005009000085a7 */ /* 0x000ee400080010ff */
[----:B---3--:R-:W-:Y:S05]  /*9ec0*/  @!P0 BRA `(.L_x_158) ;  /* 0xfffffffc00f08947 */ /* 0x008fea000383ffff */
[----:B------:R-:W-:Y:S05]  /*9ed0*/  BRA `(.L_x_159) ;  /* 0xffffffa800a47947 */ /* 0x000fea000383ffff */
.L_x_81:
[----:B------:R-:W-:Y:S07]  /*9ee0*/  MOV R0, UR21 ;  /* 0x0000001500007c02 */ /* 0x000fee0008000f00 */
.L_x_160:
[----:B--2---:R2:W3:Y:S02]  /*9ef0*/  SYNCS.PHASECHK.TRANS64.TRYWAIT P0, [R0+URZ+0x58], R9 ;  /* 0x00005809000075a7 */ /* 0x0044e400080011ff */
[----:B---3--:R-:W-:Y:S05]  /*9f00*/  @!P0 NANOSLEEP.SYNCS 0x989680 ;  /* 0x009896800000895d */ /* 0x008fea0003900000 */
[----:B------:R-:W3:Y:S02]  /*9f10*/  @!P0 SYNCS.PHASECHK.TRANS64 P0, [R0+URZ+0x58], R9 ;  /* 0x00005809000085a7 */ /* 0x000ee400080010ff */
[----:B---3--:R-:W-:Y:S05]  /*9f20*/  @!P0 BRA `(.L_x_160) ;  /* 0xfffffffc00f08947 */ /* 0x008fea000383ffff */
[----:B------:R-:W-:Y:S05]  /*9f30*/  BRA `(.L_x_161) ;  /* 0xffffffa800dc7947 */ /* 0x000fea000383ffff */
.L_x_82:
[----:B------:R-:W-:Y:S07]  /*9f40*/  MOV R0, UR21 ;  /* 0x0000001500007c02 */ /* 0x000fee0008000f00 */
.L_x_162:
[----:B--2---:R2:W3:Y:S02]  /*9f50*/  SYNCS.PHASECHK.TRANS64.TRYWAIT P0, [R0+URZ+0x60], R9 ;  /* 0x00006009000075a7 */ /* 0x0044e400080011ff */
[----:B---3--:R-:W-:Y:S05]  /*9f60*/  @!P0 NANOSLEEP.SYNCS 0x989680 ;  /* 0x009896800000895d */ /* 0x008fea0003900000 */
[----:B------:R-:W3:Y:S02]  /*9f70*/  @!P0 SYNCS.PHASECHK.TRANS64 P0, [R0+URZ+0x60], R9 ;  /* 0x00006009000085a7 */ /* 0x000ee400080010ff */
[----:B---3--:R-:W-:Y:S05]  /*9f80*/  @!P0 BRA `(.L_x_162) ;  /* 0xfffffffc00f08947 */ /* 0x008fea000383ffff */
[----:B------:R-:W-:Y:S05]  /*9f90*/  BRA `(.L_x_163) ;  /* 0xffffffac00207947 */ /* 0x000fea000383ffff */
.L_x_83:
[----:B------:R-:W-:Y:S07]  /*9fa0*/  MOV R0, UR21 ;  /* 0x0000001500007c02 */ /* 0x000fee0008000f00 */
.L_x_164:
[----:B--2---:R2:W3:Y:S02]  /*9fb0*/  SYNCS.PHASECHK.TRANS64.TRYWAIT P0, [R0+URZ+0x68], R9 ;  /* 0x00006809000075a7 */ /* 0x0044e400080011ff */
[----:B---3--:R-:W-:Y:S05]  /*9fc0*/  @!P0 NANOSLEEP.SYNCS 0x989680 ;  /* 0x009896800000895d */ /* 0x008fea0003900000 */
[----:B------:R-:W3:Y:S02]  /*9fd0*/  @!P0 SYNCS.PHASECHK.TRANS64 P0, [R0+URZ+0x68], R9 ;  /* 0x00006809000085a7 */ /* 0x000ee400080010ff */
[----:B---3--:R-:W-:Y:S05]  /*9fe0*/  @!P0 BRA `(.L_x_164) ;  /* 0xfffffffc00f08947 */ /* 0x008fea000383ffff */
[----:B------:R-:W-:Y:S05]  /*9ff0*/  BRA `(.L_x_165) ;  /* 0xffffffac00607947 */ /* 0x000fea000383ffff */
.L_x_85:
[----:B------:R-:W-:-:S07]  /*a000*/  MOV R0, UR21 ;  /* 0x0000001500007c02 */ /* 0x000fce0008000f00 */
.L_x_166:
[----:B---3--:R3:W4:Y:S02]  /*a010*/  SYNCS.PHASECHK.TRANS64.TRYWAIT P0, [R0+URZ+0x50], R3 ;  /* 0x00005003000075a7 */ /* 0x00872400080011ff */
[----:B----4-:R-:W-:Y:S05]  /*a020*/  @!P0 NANOSLEEP.SYNCS 0x989680 ;  /* 0x009896800000895d */ /* 0x010fea0003900000 */
[----:B------:R-:W4:Y:S02]  /*a030*/  @!P0 SYNCS.PHASECHK.TRANS64 P0, [R0+URZ+0x50], R3 ;  /* 0x00005003000085a7 */ /* 0x000f2400080010ff */
[----:B----4-:R-:W-:Y:S05]  /*a040*/  @!P0 BRA `(.L_x_166) ;  /* 0xfffffffc00f08947 */ /* 0x010fea000383ffff */
[----:B------:R-:W-:Y:S05]  /*a050*/  BRA `(.L_x_167) ;  /* 0xffffffac00d47947 */ /* 0x000fea000383ffff */
.L_x_86:
[----:B---3--:R-:W-:-:S07]  /*a060*/  MOV R0, UR21 ;  /* 0x0000001500007c02 */ /* 0x008fce0008000f00 */
.L_x_168:
[----:B---3--:R3:W4:Y:S02]  /*a070*/  SYNCS.PHASECHK.TRANS64.TRYWAIT P0, [R0+URZ+0x58], R3 ;  /* 0x00005803000075a7 */ /* 0x00872400080011ff */
[----:B----4-:R-:W-:Y:S05]  /*a080*/  @!P0 NANOSLEEP.SYNCS 0x989680 ;  /* 0x009896800000895d */ /* 0x010fea0003900000 */
[----:B------:R-:W4:Y:S02]  /*a090*/  @!P0 SYNCS.PHASECHK.TRANS64 P0, [R0+URZ+0x58], R3 ;  /* 0x00005803000085a7 */ /* 0x000f2400080010ff */
[----:B----4-:R-:W-:Y:S05]  /*a0a0*/  @!P0 BRA `(.L_x_168) ;  /* 0xfffffffc00f08947 */ /* 0x010fea000383ffff */
[----:B------:R-:W-:Y:S05]  /*a0b0*/  BRA `(.L_x_169) ;  /* 0xffffffac00c47947 */ /* 0x000fea000383ffff */
.L_x_87:
[----:B---3--:R-:W-:-:S07]  /*a0c0*/  MOV R0, UR21 ;  /* 0x0000001500007c02 */ /* 0x008fce0008000f00 */
.L_x_170:
[----:B---3--:R3:W4:Y:S02]  /*a0d0*/  SYNCS.PHASECHK.TRANS64.TRYWAIT P0, [R0+URZ+0x60], R3 ;  /* 0x00006003000075a7 */ /* 0x00872400080011ff */
[----:B----4-:R-:W-:Y:S05]  /*a0e0*/  @!P0 NANOSLEEP.SYNCS 0x989680 ;  /* 0x009896800000895d */ /* 0x010fea0003900000 */
[----:B------:R-:W4:Y:S02]  /*a0f0*/  @!P0 SYNCS.PHASECHK.TRANS64 P0, [R0+URZ+0x60], R3 ;  /* 0x00006003000085a7 */ /* 0x000f2400080010ff */
[----:B----4-:R-:W-:Y:S05]  /*a100*/  @!P0 BRA `(.L_x_170) ;  /* 0xfffffffc00f08947 */ /* 0x010fea000383ffff */
[----:B------:R-:W-:Y:S05]  /*a110*/  BRA `(.L_x_171) ;  /* 0xffffffac00b47947 */ /* 0x000fea000383ffff */
.L_x_89:
[----:B-1----:R1:W2:Y:S02]  /*a120*/  SYNCS.PHASECHK.TRANS64.TRYWAIT P0, [R3+URZ+0x80], R0 ;  /* 0x00008000030075a7 */ /* 0x0022a400080011ff */
[----:B--2---:R-:W-:Y:S05]  /*a130*/  @!P0 NANOSLEEP.SYNCS 0x989680 ;  /* 0x009896800000895d */ /* 0x004fea0003900000 */
[----:B------:R-:W2:Y:S02]  /*a140*/  @!P0 SYNCS.PHASECHK.TRANS64 P0, [R3+URZ+0x80], R0 ;  /* 0x00008000030085a7 */ /* 0x000ea400080010ff */
[----:B--2---:R-:W-:Y:S05]  /*a150*/  @!P0 BRA `(.L_x_89) ;  /* 0xfffffffc00f08947 */ /* 0x004fea000383ffff */
[----:B------:R-:W-:Y:S05]  /*a160*/  BRA `(.L_x_172) ;  /* 0xffffffb000847947 */ /* 0x000fea000383ffff */
.L_x_100:
[----:B--2---:R2:W1:Y:S02]  /*a170*/  SYNCS.PHASECHK.TRANS64.TRYWAIT P1, [R2+URZ+0x30], R3 ;  /* 0x00003003020075a7 */ /* 0x00446400080211ff */
[----:B-1----:R-:W-:Y:S05]  /*a180*/  @!P1 NANOSLEEP.SYNCS 0x989680 ;  /* 0x009896800000995d */ /* 0x002fea0003900000 */
[----:B------:R-:W1:Y:S02]  /*a190*/  @!P1 SYNCS.PHASECHK.TRANS64 P1, [R2+URZ+0x30], R3 ;  /* 0x00003003020095a7 */ /* 0x000e6400080210ff */
[----:B-1----:R-:W-:Y:S05]  /*a1a0*/  @!P1 BRA `(.L_x_100) ;  /* 0xfffffffc00f09947 */ /* 0x002fea000383ffff */
[----:B------:R-:W-:Y:S05]  /*a1b0*/  BRA `(.L_x_99) ;  /* 0xffffffbc00fc7947 */ /* 0x000fea000383ffff */
.L_x_102:
[----:B--2---:R2:W4:Y:S02]  /*a1c0*/  SYNCS.PHASECHK.TRANS64.TRYWAIT P0, [R71+URZ+0xa0], R4 ;  /* 0x0000a004470075a7 */ /* 0x00452400080011ff */
[----:B----4-:R-:W-:Y:S05]  /*a1d0*/  @!P0 NANOSLEEP.SYNCS 0x989680 ;  /* 0x009896800000895d */ /* 0x010fea0003900000 */
[----:B------:R-:W4:Y:S02]  /*a1e0*/  @!P0 SYNCS.PHASECHK.TRANS64 P0, [R71+URZ+0xa0], R4 ;  /* 0x0000a004470085a7 */ /* 0x000f2400080010ff */
[----:B----4-:R-:W-:Y:S05]  /*a1f0*/  @!P0 BRA `(.L_x_102) ;  /* 0xfffffffc00f08947 */ /* 0x010fea000383ffff */
[----:B------:R-:W-:Y:S05]  /*a200*/  BRA `(.L_x_101) ;  /* 0xffffffc0004c7947 */ /* 0x000fea000383ffff */
.L_x_110:
[----:B---3--:R3:W4:Y:S02]  /*a210*/  SYNCS.PHASECHK.TRANS64.TRYWAIT P0, [R112+URZ+0x30], R3 ;  /* 0x00003003700075a7 */ /* 0x00872400080011ff */
[----:B----4-:R-:W-:Y:S05]  /*a220*/  @!P0 NANOSLEEP.SYNCS 0x989680 ;  /* 0x009896800000895d */ /* 0x010fea0003900000 */
[----:B------:R-:W4:Y:S02]  /*a230*/  @!P0 SYNCS.PHASECHK.TRANS64 P0, [R112+URZ+0x30], R3 ;  /* 0x00003003700085a7 */ /* 0x000f2400080010ff */
[----:B----4-:R-:W-:Y:S05]  /*a240*/  @!P0 BRA `(.L_x_110) ;  /* 0xfffffffc00f08947 */ /* 0x010fea000383ffff */
[----:B------:R-:W-:Y:S05]  /*a250*/  BRA `(.L_x_109) ;  /* 0xffffffcc00407947 */ /* 0x000fea000383ffff */
.L_x_118:
[----:B---3--:R3:W4:Y:S02]  /*a260*/  SYNCS.PHASECHK.TRANS64.TRYWAIT P0, [R112+URZ+0x30], R5 ;  /* 0x00003005700075a7 */ /* 0x00872400080011ff */
[----:B----4-:R-:W-:Y:S05]  /*a270*/  @!P0 NANOSLEEP.SYNCS 0x989680 ;  /* 0x009896800000895d */ /* 0x010fea0003900000 */
[----:B------:R-:W4:Y:S02]  /*a280*/  @!P0 SYNCS.PHASECHK.TRANS64 P0, [R112+URZ+0x30], R5 ;  /* 0x00003005700085a7 */ /* 0x000f2400080010ff */
[----:B----4-:R-:W-:Y:S05]  /*a290*/  @!P0 BRA `(.L_x_118) ;  /* 0xfffffffc00f08947 */ /* 0x010fea000383ffff */
[----:B------:R-:W-:Y:S05]  /*a2a0*/  BRA `(.L_x_117) ;  /* 0xffffffd800807947 */ /* 0x000fea000383ffff */
.L_x_126:
[----:B---3--:R3:W4:Y:S02]  /*a2b0*/  SYNCS.PHASECHK.TRANS64.TRYWAIT P0, [R102+URZ+0x30], R3 ;  /* 0x00003003660075a7 */ /* 0x00872400080011ff */
[----:B----4-:R-:W-:Y:S05]  /*a2c0*/  @!P0 NANOSLEEP.SYNCS 0x989680 ;  /* 0x009896800000895d */ /* 0x010fea0003900000 */
[----:B------:R-:W4:Y:S02]  /*a2d0*/  @!P0 SYNCS.PHASECHK.TRANS64 P0, [R102+URZ+0x30], R3 ;  /* 0x00003003660085a7 */ /* 0x000f2400080010ff */
[----:B----4-:R-:W-:Y:S05]  /*a2e0*/  @!P0 BRA `(.L_x_126) ;  /* 0xfffffffc00f08947 */ /* 0x010fea000383ffff */
[----:B------:R-:W-:Y:S05]  /*a2f0*/  BRA `(.L_x_125) ;  /* 0xffffffe400cc7947 */ /* 0x000fea000383ffff */
        .weak           $__internal_0_$__cuda_sm10x_tcgen05_guardrail_trap_col_being_dealloced_not_returned_by_alloc
        .type           $__internal_0_$__cuda_sm10x_tcgen05_guardrail_trap_col_being_dealloced_not_returned_by_alloc,@function
        .size           $__internal_0_$__cuda_sm10x_tcgen05_guardrail_trap_col_being_dealloced_not_returned_by_alloc,($__internal_1_$__cuda_sm10x_tcgen05_guardrail_trap_phase_invalid_during_alloc - $__internal_0_$__cuda_sm10x_tcgen05_guardrail_trap_col_being_dealloced_not_returned_by_alloc)
$__internal_0_$__cuda_sm10x_tcgen05_guardrail_trap_col_being_dealloced_not_returned_by_alloc:
[----:B------:R-:W-:Y:S05]  /*a300*/  BPT.TRAP 0x1 ;  /* 0x000000040000795c */ /* 0x000fea0000300000 */
[----:B------:R-:W-:-:S04]  /*a310*/  HFMA2 R3, -RZ, RZ, 0, 0 ;  /* 0x00000000ff037431 */ /* 0x000fc800000001ff */
[----:B------:R-:W-:Y:S05]  /*a320*/  RET.REL.NODEC R2 `(_ZN7cutlass13device_kernelINS_4gemm6kernel13GemmUniversalIN4cute5tupleIJiiiiEEENS1_10collective13CollectiveMmaINS1_35MainloopSm100TmaUmmaWarpSpecializedILi3ELi2ELi4ENS5_IJNS4_1CILi2EEESB_NSA_ILi1EEEEEEEENS5_IJNSA_ILi64EEENSA_ILi256EEENSA_ILi128EEEEEENS_12float_e5m2_tENS5_IJlSC_lEEESJ_SK_NS4_8TiledMMAINS4_8MMA_AtomIJNS4_10MMA_TraitsINS4_19SM100_MMA_F8F6F4_SSEJSJ_SJ_fSF_SG_NS4_17integral_constantINS4_4UMMA5MajorELSR_0EEESS_NSP_INSQ_7ScaleInELST_0EEESU_EEEEEENS4_6LayoutINS5_IJSC_SC_SC_EEENS5_IJNSA_ILi0EEESZ_SZ_EEEEENS5_IJNS4_10UnderscoreES12_S12_EEEEENS4_23SM90_TMA_LOAD_MULTICASTENS4_14ComposedLayoutINS4_7SwizzleILi3ELi4ELi3EEENS4_18smem_ptr_flag_bitsILi8EEENSX_INS5_IJNSA_ILi8EEESH_EEENS5_IJSH_SC_EEEEEEEvNS4_8identityES15_S1F_vS1G_EENS_8epilogue10collective18CollectiveEpilogueINS1I_23Sm100TmaWarpSpecializedILi4ELi2ELi32ELb0ELb0EEEJSI_NS5_IJNSX_ISF_SC_EES1N_EEESJ_SK_SJ_SK_NS1I_6fusion15FusionCallbacksIS1M_NS1P_17LinearCombinationISJ_fSJ_fLNS_15FloatRoundStyleE2EEESI_S1O_JEEENS4_5SM1004TMEM4LOAD26SM100_TMEM_LOAD_16dp32b32xENS4_13SM90_TMA_LOADENS16_INS17_ILi2ELi4ELi3EEES1A_NSX_INS5_IJS1B_SF_EEENS5_IJSF_SC_EEEEEEENS4_39AutoVectorizingCopyWithAssumedAlignmentILi128EEENS4_14SM90_TMA_STOREES24_S26_S26_EEEvvEEEEvNT_6ParamsE) ;  /* 0xffffff5c02347950 */ /* 0x000fea0003c3ffff */
        .weak           $__internal_1_$__cuda_sm10x_tcgen05_guardrail_trap_phase_invalid_during_alloc
        .type           $__internal_1_$__cuda_sm10x_tcgen05_guardrail_trap_phase_invalid_during_alloc,@function
        .size           $__internal_1_$__cuda_sm10x_tcgen05_guardrail_trap_phase_invalid_during_alloc,($__internal_2_$__cuda_sm10x_tcgen05_guardrail_trap_unallocated_columns_being_dealloced - $__internal_1_$__cuda_sm10x_tcgen05_guardrail_trap_phase_invalid_during_alloc)
$__internal_1_$__cuda_sm10x_tcgen05_guardrail_trap_phase_invalid_during_alloc:
[----:B------:R-:W-:Y:S05]  /*a330*/  BPT.TRAP 0x1 ;  /* 0x000000040000795c */ /* 0x000fea0000300000 */
[----:B------:R-:W-:-:S04]  /*a340*/  MOV R5, 0x0 ;  /* 0x0000000000057802 */ /* 0x000fc80000000f00 */
[----:B------:R-:W-:Y:S05]  /*a350*/  RET.REL.NODEC R4 `(_ZN7cutlass13device_kernelINS_4gemm6kernel13GemmUniversalIN4cute5tupleIJiiiiEEENS1_10collective13CollectiveMmaINS1_35MainloopSm100TmaUmmaWarpSpecializedILi3ELi2ELi4ENS5_IJNS4_1CILi2EEESB_NSA_ILi1EEEEEEEENS5_IJNSA_ILi64EEENSA_ILi256EEENSA_ILi128EEEEEENS_12float_e5m2_tENS5_IJlSC_lEEESJ_SK_NS4_8TiledMMAINS4_8MMA_AtomIJNS4_10MMA_TraitsINS4_19SM100_MMA_F8F6F4_SSEJSJ_SJ_fSF_SG_NS4_17integral_constantINS4_4UMMA5MajorELSR_0EEESS_NSP_INSQ_7ScaleInELST_0EEESU_EEEEEENS4_6LayoutINS5_IJSC_SC_SC_EEENS5_IJNSA_ILi0EEESZ_SZ_EEEEENS5_IJNS4_10UnderscoreES12_S12_EEEEENS4_23SM90_TMA_LOAD_MULTICASTENS4_14ComposedLayoutINS4_7SwizzleILi3ELi4ELi3EEENS4_18smem_ptr_flag_bitsILi8EEENSX_INS5_IJNSA_ILi8EEESH_EEENS5_IJSH_SC_EEEEEEEvNS4_8identityES15_S1F_vS1G_EENS_8epilogue10collective18CollectiveEpilogueINS1I_23Sm100TmaWarpSpecializedILi4ELi2ELi32ELb0ELb0EEEJSI_NS5_IJNSX_ISF_SC_EES1N_EEESJ_SK_SJ_SK_NS1I_6fusion15FusionCallbacksIS1M_NS1P_17LinearCombinationISJ_fSJ_fLNS_15FloatRoundStyleE2EEESI_S1O_JEEENS4_5SM1004TMEM4LOAD26SM100_TMEM_LOAD_16dp32b32xENS4_13SM90_TMA_LOADENS16_INS17_ILi2ELi4ELi3EEES1A_NSX_INS5_IJS1B_SF_EEENS5_IJSF_SC_EEEEEEENS4_39AutoVectorizingCopyWithAssumedAlignmentILi128EEENS4_14SM90_TMA_STOREES24_S26_S26_EEEvvEEEEvNT_6ParamsE) ;  /* 0xffffff5c04287950 */ /* 0x000fea0003c3ffff */
        .weak           $__internal_2_$__cuda_sm10x_tcgen05_guardrail_trap_unallocated_columns_being_dealloced
        .type           $__internal_2_$__cuda_sm10x_tcgen05_guardrail_trap_unallocated_columns_being_dealloced,@function
        .size           $__internal_2_$__cuda_sm10x_tcgen05_guardrail_trap_unallocated_columns_being_dealloced,(.L_x_174 - $__internal_2_$__cuda_sm10x_tcgen05_guardrail_trap_unallocated_columns_being_dealloced)
$__internal_2_$__cuda_sm10x_tcgen05_guardrail_trap_unallocated_columns_being_dealloced:
[----:B------:R-:W-:Y:S05]  /*a360*/  BPT.TRAP 0x1 ;  /* 0x000000040000795c */ /* 0x000fea0000300000 */
[----:B------:R-:W-:-:S04]  /*a370*/  HFMA2 R3, -RZ, RZ, 0, 0 ;  /* 0x00000000ff037431 */ /* 0x000fc800000001ff */
[----:B------:R-:W-:Y:S05]  /*a380*/  RET.REL.NODEC R2 `(_ZN7cutlass13device_kernelINS_4gemm6kernel13GemmUniversalIN4cute5tupleIJiiiiEEENS1_10collective13CollectiveMmaINS1_35MainloopSm100TmaUmmaWarpSpecializedILi3ELi2ELi4ENS5_IJNS4_1CILi2EEESB_NSA_ILi1EEEEEEEENS5_IJNSA_ILi64EEENSA_ILi256EEENSA_ILi128EEEEEENS_12float_e5m2_tENS5_IJlSC_lEEESJ_SK_NS4_8TiledMMAINS4_8MMA_AtomIJNS4_10MMA_TraitsINS4_19SM100_MMA_F8F6F4_SSEJSJ_SJ_fSF_SG_NS4_17integral_constantINS4_4UMMA5MajorELSR_0EEESS_NSP_INSQ_7ScaleInELST_0EEESU_EEEEEENS4_6LayoutINS5_IJSC_SC_SC_EEENS5_IJNSA_ILi0EEESZ_SZ_EEEEENS5_IJNS4_10UnderscoreES12_S12_EEEEENS4_23SM90_TMA_LOAD_MULTICASTENS4_14ComposedLayoutINS4_7SwizzleILi3ELi4ELi3EEENS4_18smem_ptr_flag_bitsILi8EEENSX_INS5_IJNSA_ILi8EEESH_EEENS5_IJSH_SC_EEEEEEEvNS4_8identityES15_S1F_vS1G_EENS_8epilogue10collective18CollectiveEpilogueINS1I_23Sm100TmaWarpSpecializedILi4ELi2ELi32ELb0ELb0EEEJSI_NS5_IJNSX_ISF_SC_EES1N_EEESJ_SK_SJ_SK_NS1I_6fusion15FusionCallbacksIS1M_NS1P_17LinearCombinationISJ_fSJ_fLNS_15FloatRoundStyleE2EEESI_S1O_JEEENS4_5SM1004TMEM4LOAD26SM100_TMEM_LOAD_16dp32b32xENS4_13SM90_TMA_LOADENS16_INS17_ILi2ELi4ELi3EEES1A_NSX_INS5_IJS1B_SF_EEENS5_IJSF_SC_EEEEEEENS4_39AutoVectorizingCopyWithAssumedAlignmentILi128EEENS4_14SM90_TMA_STOREES24_S26_S26_EEEvvEEEEvNT_6ParamsE) ;  /* 0xffffff5c021c7950 */ /* 0x000fea0003c3ffff */
.L_x_173:
[----:B------:R-:W-:-:S00]  /*a390*/  BRA `(.L_x_173) ;  /* 0xfffffffc00fc7947 */ /* 0x000fc0000383ffff */
[----:B------:R-:W-:-:S00]  /*a3a0*/  NOP ;  /* 0x0000000000007918 */ /* 0x000fc00000000000 */
        /* <DEDUP_REMOVED lines=13> */
.L_x_174:


//--------------------- .nv.global.init           --------------------------
	.section	.nv.global.init,"aw",@progbits
.nv.global.init:
	.type		$str$27,@object
	.size		$str$27,($str$28 - $str$27)
$str$27:
        /*0000*/ 	.byte	0x28, 0x61, 0x64, 0x64, 0x72, 0x65, 0x73, 0x73, 0x20, 0x26, 0x20, 0x6d, 0x61, 0x73, 0x6b, 0x29
        /*0010*/ 	.byte	0x20, 0x3d, 0x3d, 0x20, 0x30, 0x00
	.type		$str$28,@object
	.size		$str$28,($str$26 - $str$28)
$str$28:
        /*0016*/ 	.byte	0x2f, 0x74, 0x6d, 0x70, 0x2f, 0x63, 0x75, 0x74, 0x6c, 0x61, 0x73, 0x73, 0x5f, 0x73, 0x77, 0x65
        /*0026*/ 	.byte	0x65, 0x70, 0x5f, 0x73, 0x72, 0x63, 0x2f, 0x69, 0x6e, 0x63, 0x6c, 0x75, 0x64, 0x65, 0x2f, 0x63
        /*0036*/ 	.byte	0x75, 0x74, 0x65, 0x2f, 0x70, 0x6f, 0x69, 0x6e, 0x74, 0x65, 0x72, 0x5f, 0x66, 0x6c, 0x61, 0x67
        /*0046*/ 	.byte	0x67, 0x65, 0x64, 0x2e, 0x68, 0x70, 0x70, 0x00
	.type		$str$26,@object
	.size		$str$26,($str$25 - $str$26)
$str$26:
        /*004e*/ 	.byte	0x2f, 0x74, 0x6d, 0x70, 0x2f, 0x63, 0x75, 0x74, 0x6c, 0x61, 0x73, 0x73, 0x5f, 0x73, 0x77, 0x65
        /*005e*/ 	.byte	0x65, 0x70, 0x5f, 0x73, 0x72, 0x63, 0x2f, 0x69, 0x6e, 0x63, 0x6c, 0x75, 0x64, 0x65, 0x2f, 0x63
        /*006e*/ 	.byte	0x75, 0x74, 0x65, 0x2f, 0x61, 0x74, 0x6f, 0x6d, 0x2f, 0x63, 0x6f, 0x70, 0x79, 0x5f, 0x74, 0x72
        /*007e*/ 	.byte	0x61, 0x69, 0x74, 0x73, 0x5f, 0x73, 0x6d, 0x31, 0x30, 0x30, 0x2e, 0x68, 0x70, 0x70, 0x00
	.type		$str$25,@object
	.size		$str$25,(__unnamed_1 - $str$25)
$str$25:
        /*008d*/ 	.byte	0x28, 0x28, 0x75, 0x69, 0x6e, 0x74, 0x33, 0x32, 0x5f, 0x74, 0x28, 0x74, 0x68, 0x72, 0x65, 0x61
        /*009d*/ 	.byte	0x64, 0x49, 0x64, 0x78, 0x2e, 0x78, 0x29, 0x20, 0x2f, 0x20, 0x33, 0x32, 0x29, 0x20, 0x25, 0x20
        /*00ad*/ 	.byte	0x34, 0x29, 0x20, 0x3d, 0x3d, 0x20, 0x28, 0x28, 0x28, 0x74, 0x6d, 0x65, 0x6d, 0x5f, 0x61, 0x64
        /*00bd*/ 	.byte	0x64, 0x72, 0x20, 0x3e, 0x3e, 0x20, 0x31, 0x36, 0x29, 0x20, 0x2f, 0x20, 0x33, 0x32, 0x29, 0x20
        /*00cd*/ 	.byte	0x25, 0x20, 0x34, 0x29, 0x00
	.type		__unnamed_1,@object
	.size		__unnamed_1,(__unnamed_2 - __unnamed_1)
__unnamed_1:
        /*00d2*/ 	.byte	0x61, 0x75, 0x74, 0x6f, 0x20, 0x63, 0x75, 0x74, 0x65, 0x3a, 0x3a, 0x61, 0x73, 0x5f, 0x70, 0x6f
        /* <DEDUP_REMOVED lines=24> */
        /*0262*/ 	.byte	0x3c, 0x34, 0x30, 0x39, 0x36, 0x3e, 0x3e, 0x3e, 0x3e, 0x5d, 0x00
	.type		__unnamed_2,@object
	.size		__unnamed_2,(__unnamed_3 - __unnamed_2)
__unnamed_2:
        /* <DEDUP_REMOVED lines=26> */
	.type		__unnamed_3,@object
	.size		__unnamed_3,(.L_3 - __unnamed_3)
__unnamed_3:
        /* <DEDUP_REMOVED lines=40> */
        /*0688*/ 	.byte	0x74, 0x65, 0x3a, 0x3a, 0x43, 0x3c, 0x30, 0x3e, 0x3e, 0x3e, 0x3e, 0x5d, 0x00
.L_3:


//--------------------- .nv.shared._ZN7cutlass13device_kernelINS_4gemm6kernel13GemmUniversalIN4cute5tupleIJiiiiEEENS1_10collective13CollectiveMmaINS1_35MainloopSm100TmaUmmaWarpSpecializedILi3ELi2ELi4ENS5_IJNS4_1CILi2EEESB_NSA_ILi1EEEEEEEENS5_IJNSA_ILi64EEENSA_ILi256EEENSA_ILi128EEEEEENS_12float_e5m2_tENS5_IJlSC_lEEESJ_SK_NS4_8TiledMMAINS4_8MMA_AtomIJNS4_10MMA_TraitsINS4_19SM100_MMA_F8F6F4_SSEJSJ_SJ_fSF_SG_NS4_17integral_constantINS4_4UMMA5MajorELSR_0EEESS_NSP_INSQ_7ScaleInELST_0EEESU_EEEEEENS4_6LayoutINS5_IJSC_SC_SC_EEENS5_IJNSA_ILi0EEESZ_SZ_EEEEENS5_IJNS4_10UnderscoreES12_S12_EEEEENS4_23SM90_TMA_LOAD_MULTICASTENS4_14ComposedLayoutINS4_7SwizzleILi3ELi4ELi3EEENS4_18smem_ptr_flag_bitsILi8EEENSX_INS5_IJNSA_ILi8EEESH_EEENS5_IJSH_SC_EEEEEEEvNS4_8identityES15_S1F_vS1G_EENS_8epilogue10collective18CollectiveEpilogueINS1I_23Sm100TmaWarpSpecializedILi4ELi2ELi32ELb0ELb0EEEJSI_NS5_IJNSX_ISF_SC_EES1N_EEESJ_SK_SJ_SK_NS1I_6fusion15FusionCallbacksIS1M_NS1P_17LinearCombinationISJ_fSJ_fLNS_15FloatRoundStyleE2EEESI_S1O_JEEENS4_5SM1004TMEM4LOAD26SM100_TMEM_LOAD_16dp32b32xENS4_13SM90_TMA_LOADENS16_INS17_ILi2ELi4ELi3EEES1A_NSX_INS5_IJS1B_SF_EEENS5_IJSF_SC_EEEEEEENS4_39AutoVectorizingCopyWithAssumedAlignmentILi128EEENS4_14SM90_TMA_STOREES24_S26_S26_EEEvvEEEEvNT_6ParamsE --------------------------
	.section	.nv.shared._ZN7cutlass13device_kernelINS_4gemm6kernel13GemmUniversalIN4cute5tupleIJiiiiEEENS1_10collective13CollectiveMmaINS1_35MainloopSm100TmaUmmaWarpSpecializedILi3ELi2ELi4ENS5_IJNS4_1CILi2EEESB_NSA_ILi1EEEEEEEENS5_IJNSA_ILi64EEENSA_ILi256EEENSA_ILi128EEEEEENS_12float_e5m2_tENS5_IJlSC_lEEESJ_SK_NS4_8TiledMMAINS4_8MMA_AtomIJNS4_10MMA_TraitsINS4_19SM100_MMA_F8F6F4_SSEJSJ_SJ_fSF_SG_NS4_17integral_constantINS4_4UMMA5MajorELSR_0EEESS_NSP_INSQ_7ScaleInELST_0EEESU_EEEEEENS4_6LayoutINS5_IJSC_SC_SC_EEENS5_IJNSA_ILi0EEESZ_SZ_EEEEENS5_IJNS4_10UnderscoreES12_S12_EEEEENS4_23SM90_TMA_LOAD_MULTICASTENS4_14ComposedLayoutINS4_7SwizzleILi3ELi4ELi3EEENS4_18smem_ptr_flag_bitsILi8EEENSX_INS5_IJNSA_ILi8EEESH_EEENS5_IJSH_SC_EEEEEEEvNS4_8identityES15_S1F_vS1G_EENS_8epilogue10collective18CollectiveEpilogueINS1I_23Sm100TmaWarpSpecializedILi4ELi2ELi32ELb0ELb0EEEJSI_NS5_IJNSX_ISF_SC_EES1N_EEESJ_SK_SJ_SK_NS1I_6fusion15FusionCallbacksIS1M_NS1P_17LinearCombinationISJ_fSJ_fLNS_15FloatRoundStyleE2EEESI_S1O_JEEENS4_5SM1004TMEM4LOAD26SM100_TMEM_LOAD_16dp32b32xENS4_13SM90_TMA_LOADENS16_INS17_ILi2ELi4ELi3EEES1A_NSX_INS5_IJS1B_SF_EEENS5_IJSF_SC_EEEEEEENS4_39AutoVectorizingCopyWithAssumedAlignmentILi128EEENS4_14SM90_TMA_STOREES24_S26_S26_EEEvvEEEEvNT_6ParamsE,"aw",@nobits
	.sectionflags	@""
	.align	16
	.zero		1024


//--------------------- .nv.shared.reserved.0     --------------------------
	.section	.nv.shared.reserved.0,"aw",@nobits
	.weak		__nv_reservedSMEM_offset_0_alias
	.size		__nv_reservedSMEM_offset_0_alias, 0, 64
	.other		__nv_reservedSMEM_offset_0_alias,@"STO_CUDA_RESERVED_SHARED STV_DEFAULT"
__nv_reservedSMEM_offset_0_alias:
	.zero		0
.nv.shared.reserved.0:
	.zero		64
	.weak		__nv_reservedSMEM_tcgen05_partition
	.type		__nv_reservedSMEM_tcgen05_partition,@object
	.size		__nv_reservedSMEM_tcgen05_partition,(.L_0 - __nv_reservedSMEM_tcgen05_partition)
__nv_reservedSMEM_tcgen05_partition:
	.zero		32
.L_0:


//--------------------- .nv.global                --------------------------
	.section	.nv.global,"aw",@nobits
.nv.global:
	.type		_ZN39_INTERNAL_10747279_4_k_cu_e696a049_90084cute1_E,@object
	.size		_ZN39_INTERNAL_10747279_4_k_cu_e696a049_90084cute1_E,(_ZN39_INTERNAL_10747279_4_k_cu_e696a049_90084cuda3std3__45__cpo6cbeginE - _ZN39_INTERNAL_10747279_4_k_cu_e696a049_90084cute1_E)
_ZN39_INTERNAL_10747279_4_k_cu_e696a049_90084cute1_E:
	.zero		1
	.type		_ZN39_INTERNAL_10747279_4_k_cu_e696a049_90084cuda3std3__45__cpo6cbeginE,@object
	.size		_ZN39_INTERNAL_10747279_4_k_cu_e696a049_90084cuda3std3__45__cpo6cbeginE,(_ZN39_INTERNAL_10747279_4_k_cu_e696a049_90084cuda3std3__48in_placeE - _ZN39_INTERNAL_10747279_4_k_cu_e696a049_90084cuda3std3__45__cpo6cbeginE)
_ZN39_INTERNAL_10747279_4_k_cu_e696a049_90084cuda3std3__45__cpo6cbeginE:
	.zero		1
	.type		_ZN39_INTERNAL_10747279_4_k_cu_e696a049_90084cuda3std3__48in_placeE,@object
	.size		_ZN39_INTERNAL_10747279_4_k_cu_e696a049_90084cuda3std3__48in_placeE,(_ZN39_INTERNAL_10747279_4_k_cu_e696a049_90084cuda3std6ranges3__45__cpo9iter_moveE - _ZN39_INTERNAL_10747279_4_k_cu_e696a049_90084cuda3std3__48in_placeE)
_ZN39_INTERNAL_10747279_4_k_cu_e696a049_90084cuda3std3__48in_placeE:
	.zero		1
	.type		_ZN39_INTERNAL_10747279_4_k_cu_e696a049_90084cuda3std6ranges3__45__cpo9iter_moveE,@object
	.size		_ZN39_INTERNAL_10747279_4_k_cu_e696a049_90084cuda3std6ranges3__45__cpo9iter_moveE,(_ZN39_INTERNAL_10747279_4_k_cu_e696a049_90084cuda3std3__45__cpo5beginE - _ZN39_INTERNAL_10747279_4_k_cu_e696a049_90084cuda3std6ranges3__45__cpo9iter_moveE)
_ZN39_INTERNAL_10747279_4_k_cu_e696a049_90084cuda3std6ranges3__45__cpo9iter_moveE:
	.zero		1
	.type		_ZN39_INTERNAL_10747279_4_k_cu_e696a049_90084cuda3std3__45__cpo5beginE,@object
	.size		_ZN39_INTERNAL_10747279_4_k_cu_e696a049_90084cuda3std3__45__cpo5beginE,(_ZN39_INTERNAL_10747279_4_k_cu_e696a049_90084cuda3std3__441_GLOBAL__N__10747279_4_k_cu_e696a049_90086ignoreE - _ZN39_INTERNAL_10747279_4_k_cu_e696a049_90084cuda3std3__45__cpo5beginE)
_ZN39_INTERNAL_10747279_4_k_cu_e696a049_90084cuda3std3__45__cpo5beginE:
	.zero		1
	.type		_ZN39_INTERNAL_10747279_4_k_cu_e696a049_90084cuda3std3__441_GLOBAL__N__10747279_4_k_cu_e696a049_90086ignoreE,@object
	.size		_ZN39_INTERNAL_10747279_4_k_cu_e696a049_90084cuda3std3__441_GLOBAL__N__10747279_4_k_cu_e696a049_90086ignoreE,(_ZN39_INTERNAL_10747279_4_k_cu_e696a049_90084cute7productE - _ZN39_INTERNAL_10747279_4_k_cu_e696a049_90084cuda3std3__441_GLOBAL__N__10747279_4_k_cu_e696a049_90086ignoreE)
_ZN39_INTERNAL_10747279_4_k_cu_e696a049_90084cuda3std3__441_GLOBAL__N__10747279_4_k_cu_e696a049_90086ignoreE:
	.zero		1
	.type		_ZN39_INTERNAL_10747279_4_k_cu_e696a049_90084cute7productE,@object
	.size		_ZN39_INTERNAL_10747279_4_k_cu_e696a049_90084cute7productE,(_ZN39_INTERNAL_10747279_4_k_cu_e696a049_90084cuda3std3__45__cpo3endE - _ZN39_INTERNAL_10747279_4_k_cu_e696a049_90084cute7productE)
_ZN39_INTERNAL_10747279_4_k_cu_e696a049_90084cute7productE:
	.zero		1
	.type		_ZN39_INTERNAL_10747279_4_k_cu_e696a049_90084cuda3std3__45__cpo3endE,@object
	.size		_ZN39_INTERNAL_10747279_4_k_cu_e696a049_90084cuda3std3__45__cpo3endE,(_ZN39_INTERNAL_10747279_4_k_cu_e696a049_90084cuda3std3__419piecewise_constructE - _ZN39_INTERNAL_10747279_4_k_cu_e696a049_90084cuda3std3__45__cpo3endE)
_ZN39_INTERNAL_10747279_4_k_cu_e696a049_90084cuda3std3__45__cpo3endE:
	.zero		1
	.type		_ZN39_INTERNAL_10747279_4_k_cu_e696a049_90084cuda3std3__419piecewise_constructE,@object
	.size		_ZN39_INTERNAL_10747279_4_k_cu_e696a049_90084cuda3std3__419piecewise_constructE,(_ZN39_INTERNAL_10747279_4_k_cu_e696a049_90084cuda3std3__45__cpo4cendE - _ZN39_INTERNAL_10747279_4_k_cu_e696a049_90084cuda3std3__419piecewise_constructE)
_ZN39_INTERNAL_10747279_4_k_cu_e696a049_90084cuda3std3__419piecewise_constructE:
	.zero		1
	.type		_ZN39_INTERNAL_10747279_4_k_cu_e696a049_90084cuda3std3__45__cpo4cendE,@object
	.size		_ZN39_INTERNAL_10747279_4_k_cu_e696a049_90084cuda3std3__45__cpo4cendE,(_ZN39_INTERNAL_10747279_4_k_cu_e696a049_90084cuda3std6ranges3__45__cpo4swapE - _ZN39_INTERNAL_10747279_4_k_cu_e696a049_90084cuda3std3__45__cpo4cendE)
_ZN39_INTERNAL_10747279_4_k_cu_e696a049_90084cuda3std3__45__cpo4cendE:
	.zero		1
	.type		_ZN39_INTERNAL_10747279_4_k_cu_e696a049_90084cuda3std6ranges3__45__cpo4swapE,@object
	.size		_ZN39_INTERNAL_10747279_4_k_cu_e696a049_90084cuda3std6ranges3__45__cpo4swapE,(.L_11 - _ZN39_INTERNAL_10747279_4_k_cu_e696a049_90084cuda3std6ranges3__45__cpo4swapE)
_ZN39_INTERNAL_10747279_4_k_cu_e696a049_90084cuda3std6ranges3__45__cpo4swapE:
	.zero		1
.L_11:


//--------------------- .nv.constant0._ZN7cutlass13device_kernelINS_4gemm6kernel13GemmUniversalIN4cute5tupleIJiiiiEEENS1_10collective13CollectiveMmaINS1_35MainloopSm100TmaUmmaWarpSpecializedILi3ELi2ELi4ENS5_IJNS4_1CILi2EEESB_NSA_ILi1EEEEEEEENS5_IJNSA_ILi64EEENSA_ILi256EEENSA_ILi128EEEEEENS_12float_e5m2_tENS5_IJlSC_lEEESJ_SK_NS4_8TiledMMAINS4_8MMA_AtomIJNS4_10MMA_TraitsINS4_19SM100_MMA_F8F6F4_SSEJSJ_SJ_fSF_SG_NS4_17integral_constantINS4_4UMMA5MajorELSR_0EEESS_NSP_INSQ_7ScaleInELST_0EEESU_EEEEEENS4_6LayoutINS5_IJSC_SC_SC_EEENS5_IJNSA_ILi0EEESZ_SZ_EEEEENS5_IJNS4_10UnderscoreES12_S12_EEEEENS4_23SM90_TMA_LOAD_MULTICASTENS4_14ComposedLayoutINS4_7SwizzleILi3ELi4ELi3EEENS4_18smem_ptr_flag_bitsILi8EEENSX_INS5_IJNSA_ILi8EEESH_EEENS5_IJSH_SC_EEEEEEEvNS4_8identityES15_S1F_vS1G_EENS_8epilogue10collective18CollectiveEpilogueINS1I_23Sm100TmaWarpSpecializedILi4ELi2ELi32ELb0ELb0EEEJSI_NS5_IJNSX_ISF_SC_EES1N_EEESJ_SK_SJ_SK_NS1I_6fusion15FusionCallbacksIS1M_NS1P_17LinearCombinationISJ_fSJ_fLNS_15FloatRoundStyleE2EEESI_S1O_JEEENS4_5SM1004TMEM4LOAD26SM100_TMEM_LOAD_16dp32b32xENS4_13SM90_TMA_LOADENS16_INS17_ILi2ELi4ELi3EEES1A_NSX_INS5_IJS1B_SF_EEENS5_IJSF_SC_EEEEEEENS4_39AutoVectorizingCopyWithAssumedAlignmentILi128EEENS4_14SM90_TMA_STOREES24_S26_S26_EEEvvEEEEvNT_6ParamsE --------------------------
	.section	.nv.constant0._ZN7cutlass13device_kernelINS_4gemm6kernel13GemmUniversalIN4cute5tupleIJiiiiEEENS1_10collective13CollectiveMmaINS1_35MainloopSm100TmaUmmaWarpSpecializedILi3ELi2ELi4ENS5_IJNS4_1CILi2EEESB_NSA_ILi1EEEEEEEENS5_IJNSA_ILi64EEENSA_ILi256EEENSA_ILi128EEEEEENS_12float_e5m2_tENS5_IJlSC_lEEESJ_SK_NS4_8TiledMMAINS4_8MMA_AtomIJNS4_10MMA_TraitsINS4_19SM100_MMA_F8F6F4_SSEJSJ_SJ_fSF_SG_NS4_17integral_constantINS4_4UMMA5MajorELSR_0EEESS_NSP_INSQ_7ScaleInELST_0EEESU_EEEEEENS4_6LayoutINS5_IJSC_SC_SC_EEENS5_IJNSA_ILi0EEESZ_SZ_EEEEENS5_IJNS4_10UnderscoreES12_S12_EEEEENS4_23SM90_TMA_LOAD_MULTICASTENS4_14ComposedLayoutINS4_7SwizzleILi3ELi4ELi3EEENS4_18smem_ptr_flag_bitsILi8EEENSX_INS5_IJNSA_ILi8EEESH_EEENS5_IJSH_SC_EEEEEEEvNS4_8identityES15_S1F_vS1G_EENS_8epilogue10collective18CollectiveEpilogueINS1I_23Sm100TmaWarpSpecializedILi4ELi2ELi32ELb0ELb0EEEJSI_NS5_IJNSX_ISF_SC_EES1N_EEESJ_SK_SJ_SK_NS1I_6fusion15FusionCallbacksIS1M_NS1P_17LinearCombinationISJ_fSJ_fLNS_15FloatRoundStyleE2EEESI_S1O_JEEENS4_5SM1004TMEM4LOAD26SM100_TMEM_LOAD_16dp32b32xENS4_13SM90_TMA_LOADENS16_INS17_ILi2ELi4ELi3EEES1A_NSX_INS5_IJS1B_SF_EEENS5_IJSF_SC_EEEEEEENS4_39AutoVectorizingCopyWithAssumedAlignmentILi128EEENS4_14SM90_TMA_STOREES24_S26_S26_EEEvvEEEEvNT_6ParamsE,"a",@progbits
	.sectionflags	@""
	.align	4
.nv.constant0._ZN7cutlass13device_kernelINS_4gemm6kernel13GemmUniversalIN4cute5tupleIJiiiiEEENS1_10collective13CollectiveMmaINS1_35MainloopSm100TmaUmmaWarpSpecializedILi3ELi2ELi4ENS5_IJNS4_1CILi2EEESB_NSA_ILi1EEEEEEEENS5_IJNSA_ILi64EEENSA_ILi256EEENSA_ILi128EEEEEENS_12float_e5m2_tENS5_IJlSC_lEEESJ_SK_NS4_8TiledMMAINS4_8MMA_AtomIJNS4_10MMA_TraitsINS4_19SM100_MMA_F8F6F4_SSEJSJ_SJ_fSF_SG_NS4_17integral_constantINS4_4UMMA5MajorELSR_0EEESS_NSP_INSQ_7ScaleInELST_0EEESU_EEEEEENS4_6LayoutINS5_IJSC_SC_SC_EEENS5_IJNSA_ILi0EEESZ_SZ_EEEEENS5_IJNS4_10UnderscoreES12_S12_EEEEENS4_23SM90_TMA_LOAD_MULTICASTENS4_14ComposedLayoutINS4_7SwizzleILi3ELi4ELi3EEENS4_18smem_ptr_flag_bitsILi8EEENSX_INS5_IJNSA_ILi8EEESH_EEENS5_IJSH_SC_EEEEEEEvNS4_8identityES15_S1F_vS1G_EENS_8epilogue10collective18CollectiveEpilogueINS1I_23Sm100TmaWarpSpecializedILi4ELi2ELi32ELb0ELb0EEEJSI_NS5_IJNSX_ISF_SC_EES1N_EEESJ_SK_SJ_SK_NS1I_6fusion15FusionCallbacksIS1M_NS1P_17LinearCombinationISJ_fSJ_fLNS_15FloatRoundStyleE2EEESI_S1O_JEEENS4_5SM1004TMEM4LOAD26SM100_TMEM_LOAD_16dp32b32xENS4_13SM90_TMA_LOADENS16_INS17_ILi2ELi4ELi3EEES1A_NSX_INS5_IJS1B_SF_EEENS5_IJSF_SC_EEEEEEENS4_39AutoVectorizingCopyWithAssumedAlignmentILi128EEENS4_14SM90_TMA_STOREES24_S26_S26_EEEvvEEEEvNT_6ParamsE:
	.zero		2944


//--------------------- SYMBOLS --------------------------

	.type		.nv.reservedSmem.offset0,@object
	.size		.nv.reservedSmem.offset0,0x4
	.type		.nv.reservedSmem.cap,@object
	.size		.nv.reservedSmem.cap,0x4
	.type		__assertfail,@function
